//
// Generated by NVIDIA NVVM Compiler
//
// Compiler Build ID: CL-36424714
// Cuda compilation tools, release 13.0, V13.0.88
// Based on NVVM 20.0.0
//

.version 9.0
.target sm_100
.address_size 64

	// .globl	_Z18BP_queens_root_dfsijiPK10queen_rootPyS2_

.visible .entry _Z18BP_queens_root_dfsijiPK10queen_rootPyS2_(
	.param .u32 _Z18BP_queens_root_dfsijiPK10queen_rootPyS2__param_0,
	.param .u32 _Z18BP_queens_root_dfsijiPK10queen_rootPyS2__param_1,
	.param .u32 _Z18BP_queens_root_dfsijiPK10queen_rootPyS2__param_2,
	.param .u64 .ptr .align 1 _Z18BP_queens_root_dfsijiPK10queen_rootPyS2__param_3,
	.param .u64 .ptr .align 1 _Z18BP_queens_root_dfsijiPK10queen_rootPyS2__param_4,
	.param .u64 .ptr .align 1 _Z18BP_queens_root_dfsijiPK10queen_rootPyS2__param_5
)
{
	.local .align 4 .b8 	__local_depot0[20];
	.reg .b64 	%SP;
	.reg .b64 	%SPL;
	.reg .pred 	%p<130>;
	.reg .b16 	%rs<269>;
	.reg .b32 	%r<275>;
	.reg .b64 	%rd<124>;

	mov.u64 	%SPL, __local_depot0;
	ld.param.u32 	%r72, [_Z18BP_queens_root_dfsijiPK10queen_rootPyS2__param_0];
	ld.param.u32 	%r74, [_Z18BP_queens_root_dfsijiPK10queen_rootPyS2__param_1];
	ld.param.u32 	%r73, [_Z18BP_queens_root_dfsijiPK10queen_rootPyS2__param_2];
	ld.param.u64 	%rd21, [_Z18BP_queens_root_dfsijiPK10queen_rootPyS2__param_3];
	ld.param.u64 	%rd22, [_Z18BP_queens_root_dfsijiPK10queen_rootPyS2__param_4];
	ld.param.u64 	%rd23, [_Z18BP_queens_root_dfsijiPK10queen_rootPyS2__param_5];
	add.u64 	%rd1, %SPL, 0;
	mov.u32 	%r75, %ctaid.x;
	mov.u32 	%r76, %ntid.x;
	mov.u32 	%r77, %tid.x;
	mad.lo.s32 	%r1, %r75, %r76, %r77;
	setp.ge.u32 	%p1, %r1, %r74;
	@%p1 bra 	$L__BB0_56;
	setp.lt.s32 	%p2, %r72, 1;
	@%p2 bra 	$L__BB0_8;
	setp.eq.s32 	%p3, %r72, 1;
	mov.b64 	%rd115, 0;
	@%p3 bra 	$L__BB0_6;
	and.b32  	%r2, %r72, 2147483646;
	mov.b32 	%r250, 0;
$L__BB0_4:
	.pragma "nounroll";
	cvt.u64.u32 	%rd26, %r250;
	add.s64 	%rd27, %rd1, %rd26;
	mov.b16 	%rs42, 255;
	st.local.v2.u8 	[%rd27], {%rs42, %rs42};
	add.s32 	%r250, %r250, 2;
	setp.ne.s32 	%p4, %r250, %r2;
	@%p4 bra 	$L__BB0_4;
	cvt.u64.u32 	%rd115, %r2;
$L__BB0_6:
	and.b32  	%r79, %r72, 1;
	setp.eq.b32 	%p5, %r79, 1;
	not.pred 	%p6, %p5;
	@%p6 bra 	$L__BB0_8;
	add.s64 	%rd28, %rd1, %rd115;
	mov.b16 	%rs43, 255;
	st.local.u8 	[%rd28], %rs43;
$L__BB0_8:
	cvta.to.global.u64 	%rd29, %rd21;
	mul.wide.s32 	%rd30, %r1, 16;
	add.s64 	%rd4, %rd29, %rd30;
	ld.global.nc.u32 	%r273, [%rd4];
	setp.lt.s32 	%p7, %r73, 1;
	@%p7 bra 	$L__BB0_15;
	add.s64 	%rd5, %rd4, 4;
	setp.eq.s32 	%p8, %r73, 1;
	mov.b64 	%rd116, 0;
	@%p8 bra 	$L__BB0_13;
	and.b32  	%r6, %r73, 2147483646;
	mov.b32 	%r251, 0;
$L__BB0_11:
	.pragma "nounroll";
	cvt.u64.u32 	%rd32, %r251;
	add.s64 	%rd33, %rd5, %rd32;
	ld.global.nc.u8 	%rs44, [%rd33];
	cvt.u16.u8 	%rs45, %rs44;
	add.s64 	%rd34, %rd1, %rd32;
	ld.global.nc.u8 	%rs46, [%rd33+1];
	cvt.u16.u8 	%rs47, %rs46;
	st.local.v2.u8 	[%rd34], {%rs45, %rs47};
	add.s32 	%r251, %r251, 2;
	setp.eq.s32 	%p9, %r251, %r6;
	@%p9 bra 	$L__BB0_12;
	bra.uni 	$L__BB0_11;
$L__BB0_12:
	cvt.u64.u32 	%rd116, %r6;
$L__BB0_13:
	and.b32  	%r81, %r73, 1;
	setp.eq.b32 	%p10, %r81, 1;
	not.pred 	%p11, %p10;
	@%p11 bra 	$L__BB0_15;
	add.s64 	%rd35, %rd5, %rd116;
	ld.global.nc.u8 	%rs48, [%rd35];
	cvt.u16.u8 	%rs49, %rs48;
	add.s64 	%rd36, %rd1, %rd116;
	st.local.u8 	[%rd36], %rs49;
$L__BB0_15:
	mov.b64 	%rd122, 0;
	mov.u32 	%r274, %r73;
	mov.u64 	%rd123, %rd122;
$L__BB0_16:
	mov.u32 	%r10, %r274;
	cvt.s64.s32 	%rd38, %r10;
	add.s64 	%rd10, %rd1, %rd38;
	ld.local.u8 	%rs50, [%rd10];
	add.s16 	%rs268, %rs50, 1;
	st.local.u8 	[%rd10], %rs268;
	cvt.u32.u16 	%r82, %rs268;
	cvt.s32.s8 	%r263, %r82;
	setp.ne.s32 	%p12, %r72, %r263;
	@%p12 bra 	$L__BB0_18;
	mov.b16 	%rs251, 255;
	st.local.u8 	[%rd10], %rs251;
	add.s32 	%r274, %r10, -1;
	ld.local.u8 	%rs268, [%rd10+-1];
	bra.uni 	$L__BB0_53;
$L__BB0_18:
	and.b32  	%r84, %r82, 255;
	shr.u32 	%r85, %r273, %r84;
	and.b32  	%r86, %r85, 1;
	setp.eq.b32 	%p13, %r86, 1;
	mov.u32 	%r274, %r10;
	@%p13 bra 	$L__BB0_54;
	setp.lt.s32 	%p14, %r10, 1;
	mov.b16 	%rs267, 1;
	@%p14 bra 	$L__BB0_33;
	and.b32  	%r13, %r10, 15;
	setp.lt.u32 	%p15, %r10, 16;
	mov.b16 	%rs267, 1;
	mov.b32 	%r256, 0;
	@%p15 bra 	$L__BB0_23;
	add.s64 	%rd119, %rd1, 8;
	and.b32  	%r256, %r10, 2147483632;
	neg.s32 	%r254, %r256;
	mov.b16 	%rs267, 1;
$L__BB0_22:
	.pragma "nounroll";
	ld.local.u32 	%r88, [%rd119+-8];
	bfe.u32 	%r90, %r88, 0, 8;
	cvt.u16.u32 	%rs55, %r90;
	and.b16  	%rs56, %rs55, 255;
	bfe.u32 	%r91, %r88, 8, 8;
	cvt.u16.u32 	%rs57, %r91;
	and.b16  	%rs58, %rs57, 255;
	bfe.u32 	%r92, %r88, 16, 8;
	cvt.u16.u32 	%rs59, %r92;
	and.b16  	%rs60, %rs59, 255;
	bfe.u32 	%r93, %r88, 24, 8;
	cvt.u16.u32 	%rs61, %r93;
	and.b16  	%rs62, %rs61, 255;
	and.b16  	%rs63, %rs268, 255;
	setp.eq.s16 	%p16, %rs56, %rs63;
	setp.eq.s16 	%p17, %rs58, %rs63;
	setp.eq.s16 	%p18, %rs60, %rs63;
	setp.eq.s16 	%p19, %rs62, %rs63;
	ld.local.u32 	%r94, [%rd119+-4];
	bfe.u32 	%r96, %r94, 0, 8;
	cvt.u16.u32 	%rs64, %r96;
	and.b16  	%rs65, %rs64, 255;
	bfe.u32 	%r97, %r94, 8, 8;
	cvt.u16.u32 	%rs66, %r97;
	and.b16  	%rs67, %rs66, 255;
	bfe.u32 	%r98, %r94, 16, 8;
	cvt.u16.u32 	%rs68, %r98;
	and.b16  	%rs69, %rs68, 255;
	bfe.u32 	%r99, %r94, 24, 8;
	cvt.u16.u32 	%rs70, %r99;
	and.b16  	%rs71, %rs70, 255;
	setp.eq.s16 	%p20, %rs65, %rs63;
	setp.eq.s16 	%p21, %rs67, %rs63;
	setp.eq.s16 	%p22, %rs69, %rs63;
	setp.eq.s16 	%p23, %rs71, %rs63;
	ld.local.u32 	%r100, [%rd119];
	bfe.u32 	%r102, %r100, 0, 8;
	cvt.u16.u32 	%rs72, %r102;
	and.b16  	%rs73, %rs72, 255;
	bfe.u32 	%r103, %r100, 8, 8;
	cvt.u16.u32 	%rs74, %r103;
	and.b16  	%rs75, %rs74, 255;
	bfe.u32 	%r104, %r100, 16, 8;
	cvt.u16.u32 	%rs76, %r104;
	and.b16  	%rs77, %rs76, 255;
	bfe.u32 	%r105, %r100, 24, 8;
	cvt.u16.u32 	%rs78, %r105;
	and.b16  	%rs79, %rs78, 255;
	setp.eq.s16 	%p24, %rs73, %rs63;
	setp.eq.s16 	%p25, %rs75, %rs63;
	setp.eq.s16 	%p26, %rs77, %rs63;
	setp.eq.s16 	%p27, %rs79, %rs63;
	ld.local.u32 	%r106, [%rd119+4];
	bfe.u32 	%r108, %r106, 0, 8;
	cvt.u16.u32 	%rs80, %r108;
	and.b16  	%rs81, %rs80, 255;
	bfe.u32 	%r109, %r106, 8, 8;
	cvt.u16.u32 	%rs82, %r109;
	and.b16  	%rs83, %rs82, 255;
	bfe.u32 	%r110, %r106, 16, 8;
	cvt.u16.u32 	%rs84, %r110;
	and.b16  	%rs85, %rs84, 255;
	bfe.u32 	%r111, %r106, 24, 8;
	cvt.u16.u32 	%rs86, %r111;
	and.b16  	%rs87, %rs86, 255;
	setp.eq.s16 	%p28, %rs81, %rs63;
	setp.eq.s16 	%p29, %rs83, %rs63;
	setp.eq.s16 	%p30, %rs85, %rs63;
	setp.eq.s16 	%p31, %rs87, %rs63;
	selp.b16 	%rs88, 0, %rs267, %p16;
	selp.b16 	%rs89, 0, %rs88, %p17;
	selp.b16 	%rs90, 0, %rs89, %p18;
	selp.b16 	%rs91, 0, %rs90, %p19;
	selp.b16 	%rs92, 0, %rs91, %p20;
	selp.b16 	%rs93, 0, %rs92, %p21;
	selp.b16 	%rs94, 0, %rs93, %p22;
	selp.b16 	%rs95, 0, %rs94, %p23;
	selp.b16 	%rs96, 0, %rs95, %p24;
	selp.b16 	%rs97, 0, %rs96, %p25;
	selp.b16 	%rs98, 0, %rs97, %p26;
	selp.b16 	%rs99, 0, %rs98, %p27;
	selp.b16 	%rs100, 0, %rs99, %p28;
	selp.b16 	%rs101, 0, %rs100, %p29;
	selp.b16 	%rs102, 0, %rs101, %p30;
	selp.b16 	%rs267, 0, %rs102, %p31;
	add.s32 	%r254, %r254, 16;
	add.s64 	%rd119, %rd119, 16;
	setp.ne.s32 	%p32, %r254, 0;
	@%p32 bra 	$L__BB0_22;
$L__BB0_23:
	setp.eq.s32 	%p33, %r13, 0;
	@%p33 bra 	$L__BB0_33;
	and.b32  	%r19, %r10, 7;
	setp.lt.u32 	%p34, %r13, 8;
	@%p34 bra 	$L__BB0_26;
	cvt.u64.u32 	%rd39, %r256;
	add.s64 	%rd40, %rd1, %rd39;
	ld.local.u8 	%rs104, [%rd40];
	and.b16  	%rs107, %rs268, 255;
	setp.eq.s16 	%p35, %rs104, %rs107;
	ld.local.u8 	%rs108, [%rd40+1];
	setp.eq.s16 	%p36, %rs108, %rs107;
	ld.local.u8 	%rs111, [%rd40+2];
	setp.eq.s16 	%p37, %rs111, %rs107;
	ld.local.u8 	%rs114, [%rd40+3];
	setp.eq.s16 	%p38, %rs114, %rs107;
	ld.local.u8 	%rs117, [%rd40+4];
	setp.eq.s16 	%p39, %rs117, %rs107;
	ld.local.u8 	%rs120, [%rd40+5];
	setp.eq.s16 	%p40, %rs120, %rs107;
	ld.local.u8 	%rs123, [%rd40+6];
	setp.eq.s16 	%p41, %rs123, %rs107;
	ld.local.u8 	%rs126, [%rd40+7];
	setp.eq.s16 	%p42, %rs126, %rs107;
	selp.b16 	%rs127, 0, %rs267, %p35;
	selp.b16 	%rs128, 0, %rs127, %p36;
	selp.b16 	%rs129, 0, %rs128, %p37;
	selp.b16 	%rs130, 0, %rs129, %p38;
	selp.b16 	%rs131, 0, %rs130, %p39;
	selp.b16 	%rs132, 0, %rs131, %p40;
	selp.b16 	%rs133, 0, %rs132, %p41;
	selp.b16 	%rs267, 0, %rs133, %p42;
	add.s32 	%r256, %r256, 8;
$L__BB0_26:
	setp.eq.s32 	%p43, %r19, 0;
	@%p43 bra 	$L__BB0_33;
	and.b32  	%r22, %r10, 3;
	setp.lt.u32 	%p44, %r19, 4;
	@%p44 bra 	$L__BB0_29;
	cvt.u64.u32 	%rd41, %r256;
	add.s64 	%rd42, %rd1, %rd41;
	ld.local.u8 	%rs135, [%rd42];
	and.b16  	%rs138, %rs268, 255;
	setp.eq.s16 	%p45, %rs135, %rs138;
	ld.local.u8 	%rs139, [%rd42+1];
	setp.eq.s16 	%p46, %rs139, %rs138;
	ld.local.u8 	%rs142, [%rd42+2];
	setp.eq.s16 	%p47, %rs142, %rs138;
	ld.local.u8 	%rs145, [%rd42+3];
	setp.eq.s16 	%p48, %rs145, %rs138;
	selp.b16 	%rs146, 0, %rs267, %p45;
	selp.b16 	%rs147, 0, %rs146, %p46;
	selp.b16 	%rs148, 0, %rs147, %p47;
	selp.b16 	%rs267, 0, %rs148, %p48;
	add.s32 	%r256, %r256, 4;
$L__BB0_29:
	setp.eq.s32 	%p49, %r22, 0;
	@%p49 bra 	$L__BB0_33;
	cvt.u64.u32 	%rd43, %r256;
	add.s64 	%rd14, %rd1, %rd43;
	ld.local.u8 	%rs149, [%rd14];
	and.b16  	%rs150, %rs268, 255;
	setp.eq.s16 	%p50, %rs149, %rs150;
	selp.b16 	%rs267, 0, %rs267, %p50;
	setp.eq.s32 	%p51, %r22, 1;
	@%p51 bra 	$L__BB0_33;
	ld.local.u8 	%rs151, [%rd14+1];
	setp.eq.s16 	%p52, %rs151, %rs150;
	selp.b16 	%rs267, 0, %rs267, %p52;
	setp.eq.s32 	%p53, %r22, 2;
	@%p53 bra 	$L__BB0_33;
	ld.local.u8 	%rs153, [%rd14+2];
	setp.eq.s16 	%p54, %rs153, %rs150;
	selp.b16 	%rs267, 0, %rs267, %p54;
$L__BB0_33:
	setp.lt.s32 	%p55, %r10, 1;
	@%p55 bra 	$L__BB0_50;
	and.b32  	%r25, %r10, 15;
	setp.lt.u32 	%p56, %r10, 16;
	mov.u32 	%r262, %r10;
	mov.u16 	%rs261, %rs267;
	mov.u32 	%r264, %r263;
	@%p56 bra 	$L__BB0_37;
	and.b32  	%r26, %r10, 2147483632;
	mov.b32 	%r261, 0;
	mov.u32 	%r262, %r10;
	mov.u16 	%rs261, %rs267;
	mov.u32 	%r264, %r263;
$L__BB0_36:
	.pragma "nounroll";
	add.s32 	%r113, %r262, -1;
	add.s32 	%r114, %r264, -1;
	cvt.u64.u32 	%rd44, %r113;
	add.s64 	%rd45, %rd1, %rd44;
	ld.local.u8 	%rs156, [%rd45];
	cvt.u32.u16 	%r115, %rs156;
	cvt.s32.s8 	%r116, %r115;
	setp.eq.s32 	%p57, %r114, %r116;
	add.s32 	%r117, %r263, 1;
	setp.eq.s32 	%p58, %r117, %r116;
	add.s32 	%r118, %r262, -2;
	add.s32 	%r119, %r264, -2;
	cvt.u64.u32 	%rd46, %r118;
	add.s64 	%rd47, %rd1, %rd46;
	ld.local.u8 	%rs158, [%rd47];
	cvt.u32.u16 	%r120, %rs158;
	cvt.s32.s8 	%r121, %r120;
	setp.eq.s32 	%p59, %r119, %r121;
	add.s32 	%r122, %r263, 2;
	setp.eq.s32 	%p60, %r122, %r121;
	add.s32 	%r123, %r262, -3;
	add.s32 	%r124, %r264, -3;
	cvt.u64.u32 	%rd48, %r123;
	add.s64 	%rd49, %rd1, %rd48;
	ld.local.u8 	%rs160, [%rd49];
	cvt.u32.u16 	%r125, %rs160;
	cvt.s32.s8 	%r126, %r125;
	setp.eq.s32 	%p61, %r124, %r126;
	add.s32 	%r127, %r263, 3;
	setp.eq.s32 	%p62, %r127, %r126;
	add.s32 	%r128, %r262, -4;
	add.s32 	%r129, %r264, -4;
	cvt.u64.u32 	%rd50, %r128;
	add.s64 	%rd51, %rd1, %rd50;
	ld.local.u8 	%rs162, [%rd51];
	cvt.u32.u16 	%r130, %rs162;
	cvt.s32.s8 	%r131, %r130;
	setp.eq.s32 	%p63, %r129, %r131;
	add.s32 	%r132, %r263, 4;
	setp.eq.s32 	%p64, %r132, %r131;
	add.s32 	%r133, %r262, -5;
	add.s32 	%r134, %r264, -5;
	cvt.u64.u32 	%rd52, %r133;
	add.s64 	%rd53, %rd1, %rd52;
	ld.local.u8 	%rs164, [%rd53];
	cvt.u32.u16 	%r135, %rs164;
	cvt.s32.s8 	%r136, %r135;
	setp.eq.s32 	%p65, %r134, %r136;
	add.s32 	%r137, %r263, 5;
	setp.eq.s32 	%p66, %r137, %r136;
	add.s32 	%r138, %r262, -6;
	add.s32 	%r139, %r264, -6;
	cvt.u64.u32 	%rd54, %r138;
	add.s64 	%rd55, %rd1, %rd54;
	ld.local.u8 	%rs166, [%rd55];
	cvt.u32.u16 	%r140, %rs166;
	cvt.s32.s8 	%r141, %r140;
	setp.eq.s32 	%p67, %r139, %r141;
	add.s32 	%r142, %r263, 6;
	setp.eq.s32 	%p68, %r142, %r141;
	add.s32 	%r143, %r262, -7;
	add.s32 	%r144, %r264, -7;
	cvt.u64.u32 	%rd56, %r143;
	add.s64 	%rd57, %rd1, %rd56;
	ld.local.u8 	%rs168, [%rd57];
	cvt.u32.u16 	%r145, %rs168;
	cvt.s32.s8 	%r146, %r145;
	setp.eq.s32 	%p69, %r144, %r146;
	add.s32 	%r147, %r263, 7;
	setp.eq.s32 	%p70, %r147, %r146;
	add.s32 	%r148, %r262, -8;
	add.s32 	%r149, %r264, -8;
	cvt.u64.u32 	%rd58, %r148;
	add.s64 	%rd59, %rd1, %rd58;
	ld.local.u8 	%rs170, [%rd59];
	cvt.u32.u16 	%r150, %rs170;
	cvt.s32.s8 	%r151, %r150;
	setp.eq.s32 	%p71, %r149, %r151;
	add.s32 	%r152, %r263, 8;
	setp.eq.s32 	%p72, %r152, %r151;
	add.s32 	%r153, %r262, -9;
	add.s32 	%r154, %r264, -9;
	cvt.u64.u32 	%rd60, %r153;
	add.s64 	%rd61, %rd1, %rd60;
	ld.local.u8 	%rs172, [%rd61];
	cvt.u32.u16 	%r155, %rs172;
	cvt.s32.s8 	%r156, %r155;
	setp.eq.s32 	%p73, %r154, %r156;
	add.s32 	%r157, %r263, 9;
	setp.eq.s32 	%p74, %r157, %r156;
	add.s32 	%r158, %r262, -10;
	add.s32 	%r159, %r264, -10;
	cvt.u64.u32 	%rd62, %r158;
	add.s64 	%rd63, %rd1, %rd62;
	ld.local.u8 	%rs174, [%rd63];
	cvt.u32.u16 	%r160, %rs174;
	cvt.s32.s8 	%r161, %r160;
	setp.eq.s32 	%p75, %r159, %r161;
	add.s32 	%r162, %r263, 10;
	setp.eq.s32 	%p76, %r162, %r161;
	add.s32 	%r163, %r262, -11;
	add.s32 	%r164, %r264, -11;
	cvt.u64.u32 	%rd64, %r163;
	add.s64 	%rd65, %rd1, %rd64;
	ld.local.u8 	%rs176, [%rd65];
	cvt.u32.u16 	%r165, %rs176;
	cvt.s32.s8 	%r166, %r165;
	setp.eq.s32 	%p77, %r164, %r166;
	add.s32 	%r167, %r263, 11;
	setp.eq.s32 	%p78, %r167, %r166;
	add.s32 	%r168, %r262, -12;
	add.s32 	%r169, %r264, -12;
	cvt.u64.u32 	%rd66, %r168;
	add.s64 	%rd67, %rd1, %rd66;
	ld.local.u8 	%rs178, [%rd67];
	cvt.u32.u16 	%r170, %rs178;
	cvt.s32.s8 	%r171, %r170;
	setp.eq.s32 	%p79, %r169, %r171;
	add.s32 	%r172, %r263, 12;
	setp.eq.s32 	%p80, %r172, %r171;
	add.s32 	%r173, %r262, -13;
	add.s32 	%r174, %r264, -13;
	cvt.u64.u32 	%rd68, %r173;
	add.s64 	%rd69, %rd1, %rd68;
	ld.local.u8 	%rs180, [%rd69];
	cvt.u32.u16 	%r175, %rs180;
	cvt.s32.s8 	%r176, %r175;
	setp.eq.s32 	%p81, %r174, %r176;
	add.s32 	%r177, %r263, 13;
	setp.eq.s32 	%p82, %r177, %r176;
	add.s32 	%r178, %r262, -14;
	add.s32 	%r179, %r264, -14;
	cvt.u64.u32 	%rd70, %r178;
	add.s64 	%rd71, %rd1, %rd70;
	ld.local.u8 	%rs182, [%rd71];
	cvt.u32.u16 	%r180, %rs182;
	cvt.s32.s8 	%r181, %r180;
	setp.eq.s32 	%p83, %r179, %r181;
	add.s32 	%r182, %r263, 14;
	setp.eq.s32 	%p84, %r182, %r181;
	add.s32 	%r183, %r262, -15;
	add.s32 	%r184, %r264, -15;
	cvt.u64.u32 	%rd72, %r183;
	add.s64 	%rd73, %rd1, %rd72;
	ld.local.u8 	%rs184, [%rd73];
	cvt.u32.u16 	%r185, %rs184;
	cvt.s32.s8 	%r186, %r185;
	setp.eq.s32 	%p85, %r184, %r186;
	add.s32 	%r187, %r263, 15;
	setp.eq.s32 	%p86, %r187, %r186;
	add.s32 	%r262, %r262, -16;
	add.s32 	%r264, %r264, -16;
	add.s32 	%r263, %r263, 16;
	cvt.u64.u32 	%rd74, %r262;
	add.s64 	%rd75, %rd1, %rd74;
	ld.local.u8 	%rs186, [%rd75];
	cvt.u32.u16 	%r188, %rs186;
	cvt.s32.s8 	%r189, %r188;
	setp.eq.s32 	%p87, %r264, %r189;
	setp.eq.s32 	%p88, %r263, %r189;
	selp.b16 	%rs188, 0, %rs261, %p58;
	selp.b16 	%rs189, 0, %rs188, %p57;
	selp.b16 	%rs190, 0, %rs189, %p60;
	selp.b16 	%rs191, 0, %rs190, %p59;
	selp.b16 	%rs192, 0, %rs191, %p62;
	selp.b16 	%rs193, 0, %rs192, %p61;
	selp.b16 	%rs194, 0, %rs193, %p64;
	selp.b16 	%rs195, 0, %rs194, %p63;
	selp.b16 	%rs196, 0, %rs195, %p66;
	selp.b16 	%rs197, 0, %rs196, %p65;
	selp.b16 	%rs198, 0, %rs197, %p68;
	selp.b16 	%rs199, 0, %rs198, %p67;
	selp.b16 	%rs200, 0, %rs199, %p70;
	selp.b16 	%rs201, 0, %rs200, %p69;
	selp.b16 	%rs202, 0, %rs201, %p72;
	selp.b16 	%rs203, 0, %rs202, %p71;
	selp.b16 	%rs204, 0, %rs203, %p74;
	selp.b16 	%rs205, 0, %rs204, %p73;
	selp.b16 	%rs206, 0, %rs205, %p76;
	selp.b16 	%rs207, 0, %rs206, %p75;
	selp.b16 	%rs208, 0, %rs207, %p78;
	selp.b16 	%rs209, 0, %rs208, %p77;
	selp.b16 	%rs210, 0, %rs209, %p80;
	selp.b16 	%rs211, 0, %rs210, %p79;
	selp.b16 	%rs212, 0, %rs211, %p82;
	selp.b16 	%rs213, 0, %rs212, %p81;
	selp.b16 	%rs214, 0, %rs213, %p84;
	selp.b16 	%rs215, 0, %rs214, %p83;
	selp.b16 	%rs216, 0, %rs215, %p86;
	selp.b16 	%rs217, 0, %rs216, %p85;
	selp.b16 	%rs218, 0, %rs217, %p88;
	selp.b16 	%rs261, 0, %rs218, %p87;
	add.s32 	%r261, %r261, 16;
	setp.ne.s32 	%p89, %r261, %r26;
	@%p89 bra 	$L__BB0_36;
$L__BB0_37:
	setp.eq.s32 	%p90, %r25, 0;
	mov.u16 	%rs267, %rs261;
	@%p90 bra 	$L__BB0_50;
	and.b32  	%r38, %r10, 7;
	setp.lt.u32 	%p91, %r25, 8;
	mov.u32 	%r266, %r263;
	mov.u16 	%rs264, %rs261;
	@%p91 bra 	$L__BB0_41;
	add.s32 	%r190, %r262, -1;
	add.s32 	%r39, %r264, -1;
	cvt.u64.u32 	%rd76, %r190;
	add.s64 	%rd77, %rd1, %rd76;
	ld.local.u8 	%rs21, [%rd77];
	add.s32 	%r191, %r262, -2;
	add.s32 	%r40, %r264, -2;
	cvt.u64.u32 	%rd78, %r191;
	add.s64 	%rd79, %rd1, %rd78;
	ld.local.u8 	%rs22, [%rd79];
	add.s32 	%r192, %r262, -3;
	add.s32 	%r41, %r264, -3;
	cvt.u64.u32 	%rd80, %r192;
	add.s64 	%rd81, %rd1, %rd80;
	ld.local.u8 	%rs23, [%rd81];
	add.s32 	%r193, %r262, -4;
	add.s32 	%r42, %r264, -4;
	cvt.u64.u32 	%rd82, %r193;
	add.s64 	%rd83, %rd1, %rd82;
	ld.local.u8 	%rs24, [%rd83];
	add.s32 	%r194, %r262, -5;
	add.s32 	%r43, %r264, -5;
	cvt.u64.u32 	%rd84, %r194;
	add.s64 	%rd85, %rd1, %rd84;
	ld.local.u8 	%rs25, [%rd85];
	add.s32 	%r195, %r262, -6;
	add.s32 	%r44, %r264, -6;
	cvt.u64.u32 	%rd86, %r195;
	add.s64 	%rd87, %rd1, %rd86;
	ld.local.u8 	%rs26, [%rd87];
	add.s32 	%r196, %r262, -7;
	add.s32 	%r45, %r264, -7;
	cvt.u64.u32 	%rd88, %r196;
	add.s64 	%rd89, %rd1, %rd88;
	ld.local.u8 	%rs27, [%rd89];
	add.s32 	%r262, %r262, -8;
	add.s32 	%r264, %r264, -8;
	add.s32 	%r266, %r263, 8;
	cvt.u64.u32 	%rd90, %r262;
	add.s64 	%rd91, %rd1, %rd90;
	ld.local.s8 	%r49, [%rd91];
	setp.eq.s32 	%p92, %r264, %r49;
	mov.b16 	%rs267, 0;
	mov.u16 	%rs264, %rs267;
	@%p92 bra 	$L__BB0_41;
	cvt.u32.u16 	%r197, %rs21;
	cvt.s32.s8 	%r198, %r197;
	cvt.u32.u16 	%r199, %rs22;
	cvt.s32.s8 	%r200, %r199;
	cvt.u32.u16 	%r201, %rs23;
	cvt.s32.s8 	%r202, %r201;
	cvt.u32.u16 	%r203, %rs24;
	cvt.s32.s8 	%r204, %r203;
	cvt.u32.u16 	%r205, %rs25;
	cvt.s32.s8 	%r206, %r205;
	cvt.u32.u16 	%r207, %rs26;
	cvt.s32.s8 	%r208, %r207;
	cvt.u32.u16 	%r209, %rs27;
	cvt.s32.s8 	%r210, %r209;
	add.s32 	%r211, %r263, 7;
	setp.eq.s32 	%p93, %r211, %r210;
	setp.eq.s32 	%p94, %r45, %r210;
	add.s32 	%r212, %r263, 6;
	setp.eq.s32 	%p95, %r212, %r208;
	setp.eq.s32 	%p96, %r44, %r208;
	add.s32 	%r213, %r263, 5;
	setp.eq.s32 	%p97, %r213, %r206;
	setp.eq.s32 	%p98, %r43, %r206;
	add.s32 	%r214, %r263, 4;
	setp.eq.s32 	%p99, %r214, %r204;
	setp.eq.s32 	%p100, %r42, %r204;
	add.s32 	%r215, %r263, 3;
	setp.eq.s32 	%p101, %r215, %r202;
	setp.eq.s32 	%p102, %r41, %r202;
	add.s32 	%r216, %r263, 2;
	setp.eq.s32 	%p103, %r216, %r200;
	setp.eq.s32 	%p104, %r40, %r200;
	add.s32 	%r217, %r263, 1;
	setp.eq.s32 	%p105, %r217, %r198;
	setp.eq.s32 	%p106, %r39, %r198;
	setp.eq.s32 	%p107, %r266, %r49;
	selp.b16 	%rs221, 0, %rs261, %p105;
	selp.b16 	%rs222, 0, %rs221, %p106;
	selp.b16 	%rs223, 0, %rs222, %p103;
	selp.b16 	%rs224, 0, %rs223, %p104;
	selp.b16 	%rs225, 0, %rs224, %p101;
	selp.b16 	%rs226, 0, %rs225, %p102;
	selp.b16 	%rs227, 0, %rs226, %p99;
	selp.b16 	%rs228, 0, %rs227, %p100;
	selp.b16 	%rs229, 0, %rs228, %p97;
	selp.b16 	%rs230, 0, %rs229, %p98;
	selp.b16 	%rs231, 0, %rs230, %p95;
	selp.b16 	%rs232, 0, %rs231, %p96;
	selp.b16 	%rs233, 0, %rs232, %p93;
	selp.b16 	%rs234, 0, %rs233, %p94;
	selp.b16 	%rs267, 0, %rs234, %p107;
	mov.u16 	%rs264, %rs267;
$L__BB0_41:
	setp.eq.s32 	%p108, %r38, 0;
	@%p108 bra 	$L__BB0_50;
	and.b32  	%r53, %r10, 3;
	setp.lt.u32 	%p109, %r38, 4;
	mov.u32 	%r269, %r266;
	mov.u16 	%rs267, %rs264;
	@%p109 bra 	$L__BB0_45;
	add.s32 	%r218, %r262, -1;
	add.s32 	%r54, %r264, -1;
	cvt.u64.u32 	%rd92, %r218;
	add.s64 	%rd93, %rd1, %rd92;
	ld.local.u8 	%rs31, [%rd93];
	add.s32 	%r219, %r262, -2;
	add.s32 	%r55, %r264, -2;
	cvt.u64.u32 	%rd94, %r219;
	add.s64 	%rd95, %rd1, %rd94;
	ld.local.u8 	%rs32, [%rd95];
	add.s32 	%r220, %r262, -3;
	add.s32 	%r56, %r264, -3;
	cvt.u64.u32 	%rd96, %r220;
	add.s64 	%rd97, %rd1, %rd96;
	ld.local.u8 	%rs33, [%rd97];
	add.s32 	%r262, %r262, -4;
	add.s32 	%r264, %r264, -4;
	add.s32 	%r269, %r266, 4;
	cvt.u64.u32 	%rd98, %r262;
	add.s64 	%rd99, %rd1, %rd98;
	ld.local.s8 	%r60, [%rd99];
	setp.eq.s32 	%p110, %r264, %r60;
	mov.b16 	%rs267, 0;
	@%p110 bra 	$L__BB0_45;
	cvt.u32.u16 	%r221, %rs31;
	cvt.s32.s8 	%r222, %r221;
	cvt.u32.u16 	%r223, %rs32;
	cvt.s32.s8 	%r224, %r223;
	cvt.u32.u16 	%r225, %rs33;
	cvt.s32.s8 	%r226, %r225;
	add.s32 	%r227, %r266, 3;
	setp.eq.s32 	%p111, %r227, %r226;
	setp.eq.s32 	%p112, %r56, %r226;
	add.s32 	%r228, %r266, 2;
	setp.eq.s32 	%p113, %r228, %r224;
	setp.eq.s32 	%p114, %r55, %r224;
	add.s32 	%r229, %r266, 1;
	setp.eq.s32 	%p115, %r229, %r222;
	setp.eq.s32 	%p116, %r54, %r222;
	setp.eq.s32 	%p117, %r269, %r60;
	selp.b16 	%rs237, 0, %rs264, %p115;
	selp.b16 	%rs238, 0, %rs237, %p116;
	selp.b16 	%rs239, 0, %rs238, %p113;
	selp.b16 	%rs240, 0, %rs239, %p114;
	selp.b16 	%rs241, 0, %rs240, %p111;
	selp.b16 	%rs242, 0, %rs241, %p112;
	selp.b16 	%rs267, 0, %rs242, %p117;
$L__BB0_45:
	setp.eq.s32 	%p118, %r53, 0;
	@%p118 bra 	$L__BB0_50;
	add.s32 	%r230, %r262, -1;
	add.s32 	%r231, %r264, -1;
	cvt.u64.u32 	%rd100, %r230;
	add.s64 	%rd101, %rd1, %rd100;
	ld.local.u8 	%rs243, [%rd101];
	cvt.u32.u16 	%r232, %rs243;
	cvt.s32.s8 	%r233, %r232;
	setp.eq.s32 	%p119, %r231, %r233;
	add.s32 	%r234, %r269, 1;
	setp.eq.s32 	%p120, %r234, %r233;
	selp.b16 	%rs245, 0, %rs267, %p120;
	selp.b16 	%rs267, 0, %rs245, %p119;
	setp.eq.s32 	%p121, %r53, 1;
	@%p121 bra 	$L__BB0_50;
	add.s32 	%r235, %r262, -2;
	add.s32 	%r236, %r264, -2;
	cvt.u64.u32 	%rd102, %r235;
	add.s64 	%rd103, %rd1, %rd102;
	ld.local.u8 	%rs246, [%rd103];
	cvt.u32.u16 	%r237, %rs246;
	cvt.s32.s8 	%r238, %r237;
	setp.eq.s32 	%p122, %r236, %r238;
	add.s32 	%r239, %r269, 2;
	setp.eq.s32 	%p123, %r239, %r238;
	selp.b16 	%rs248, 0, %rs267, %p123;
	selp.b16 	%rs38, 0, %rs248, %p122;
	setp.eq.s32 	%p124, %r53, 2;
	mov.u16 	%rs267, %rs38;
	@%p124 bra 	$L__BB0_50;
	add.s32 	%r240, %r262, -3;
	add.s32 	%r241, %r264, -3;
	cvt.u64.u32 	%rd104, %r240;
	add.s64 	%rd105, %rd1, %rd104;
	ld.local.s8 	%r64, [%rd105];
	setp.eq.s32 	%p125, %r241, %r64;
	mov.b16 	%rs267, 0;
	@%p125 bra 	$L__BB0_50;
	add.s32 	%r242, %r269, 3;
	setp.eq.s32 	%p126, %r242, %r64;
	selp.b16 	%rs267, 0, %rs38, %p126;
$L__BB0_50:
	and.b16  	%rs250, %rs267, 255;
	setp.eq.s16 	%p127, %rs250, 0;
	mov.u32 	%r274, %r10;
	@%p127 bra 	$L__BB0_54;
	add.s64 	%rd123, %rd123, 1;
	cvt.u32.u16 	%r243, %rs268;
	cvt.s32.s8 	%r244, %r243;
	mov.b64 	%rd106, 1;
	shl.b64 	%rd107, %rd106, %r244;
	cvt.u32.u64 	%r245, %rd107;
	or.b32  	%r273, %r273, %r245;
	add.s32 	%r274, %r10, 1;
	setp.ne.s32 	%p128, %r274, %r72;
	@%p128 bra 	$L__BB0_54;
	add.s64 	%rd122, %rd122, 1;
	mov.u32 	%r274, %r10;
$L__BB0_53:
	cvt.u32.u16 	%r246, %rs268;
	cvt.s32.s8 	%r247, %r246;
	mov.b64 	%rd108, 1;
	shl.b64 	%rd109, %rd108, %r247;
	cvt.u32.u64 	%r248, %rd109;
	not.b32 	%r249, %r248;
	and.b32  	%r273, %r273, %r249;
$L__BB0_54:
	setp.ge.s32 	%p129, %r274, %r73;
	@%p129 bra 	$L__BB0_16;
	cvta.to.global.u64 	%rd110, %rd23;
	mul.wide.s32 	%rd111, %r1, 8;
	add.s64 	%rd112, %rd110, %rd111;
	st.global.u64 	[%rd112], %rd122;
	cvta.to.global.u64 	%rd113, %rd22;
	add.s64 	%rd114, %rd113, %rd111;
	st.global.u64 	[%rd114], %rd123;
$L__BB0_56:
	ret;

}


// ===== COMPILED SASS (sm_100) =====

	.target	sm_100

	.elftype	@"ET_EXEC"


//--------------------- .note.nv.tkinfo           --------------------------
	.section	.note.nv.tkinfo,"",@"SHT_NOTE"
	.sectionflags	@"SHF_NOTE_NV_TKINFO"
	.tkinfo
        /*0018*/ 	.word	0x00000002
        /*0030*/ 	.string	""
        /*0030*/ 	.string	"ptxas"
        /*0030*/ 	.string	"Cuda compilation tools, release 13.0, V13.0.88"
        /*0030*/ 	.string	"Build cuda_13.0.r13.0/compiler.36424714_0"
        /*0030*/ 	.string	"-arch sm_100 -m 64 "



//--------------------- .note.nv.cuinfo           --------------------------
	.section	.note.nv.cuinfo,"",@"SHT_NOTE"
	.sectionflags	@"SHF_NOTE_NV_CUINFO"
        /*0018*/ 	.short	0x0002
        /*001a*/ 	.short	0x0064
        /*001c*/ 	.short	0x0082
	.zero		2


//--------------------- .nv.info                  --------------------------
	.section	.nv.info,"",@"SHT_CUDA_INFO"
	.align	4


	//----- nvinfo : EIATTR_REGCOUNT
	.align		4
        /*0000*/ 	.byte	0x04, 0x2f
        /*0002*/ 	.short	(.L_1 - .L_0)
	.align		4
.L_0:
        /*0004*/ 	.word	index@(_Z18BP_queens_root_dfsijiPK10queen_rootPyS2_)
        /*0008*/ 	.word	0x00000025


	//----- nvinfo : EIATTR_FRAME_SIZE
	.align		4
.L_1:
        /*000c*/ 	.byte	0x04, 0x11
        /*000e*/ 	.short	(.L_3 - .L_2)
	.align		4
.L_2:
        /*0010*/ 	.word	index@(_Z18BP_queens_root_dfsijiPK10queen_rootPyS2_)
        /*0014*/ 	.word	0x00000018


	//----- nvinfo : EIATTR_MIN_STACK_SIZE
	.align		4
.L_3:
        /*0018*/ 	.byte	0x04, 0x12
        /*001a*/ 	.short	(.L_5 - .L_4)
	.align		4
.L_4:
        /*001c*/ 	.word	index@(_Z18BP_queens_root_dfsijiPK10queen_rootPyS2_)
        /*0020*/ 	.word	0x00000018
.L_5:


//--------------------- .nv.compat                --------------------------
	.section	.nv.compat,"",@"SHT_CUDA_COMPAT_INFO"
	.align	4
        /*0000*/ 	.byte	0x02, 0x09, 0x00, 0x00, 0x02, 0x02, 0x01, 0x00, 0x02, 0x05, 0x05, 0x00, 0x03, 0x07, 0x01, 0x01
        /*0010*/ 	.byte	0x02, 0x03, 0x00, 0x00, 0x02, 0x06, 0x01, 0x00, 0x04, 0x0b, 0x08, 0x00, 0x09, 0x00, 0x00, 0x00
        /*0020*/ 	.byte	0x00, 0x00, 0x00, 0x00


//--------------------- .nv.info._Z18BP_queens_root_dfsijiPK10queen_rootPyS2_ --------------------------
	.section	.nv.info._Z18BP_queens_root_dfsijiPK10queen_rootPyS2_,"",@"SHT_CUDA_INFO"
	.sectionflags	@""
	.align	4


	//----- nvinfo : EIATTR_CUDA_API_VERSION
	.align		4
        /*0000*/ 	.byte	0x04, 0x37
        /*0002*/ 	.short	(.L_7 - .L_6)
.L_6:
        /*0004*/ 	.word	0x00000082


	//----- nvinfo : EIATTR_KPARAM_INFO
	.align		4
.L_7:
        /*0008*/ 	.byte	0x04, 0x17
        /*000a*/ 	.short	(.L_9 - .L_8)
.L_8:
        /*000c*/ 	.word	0x00000000
        /*0010*/ 	.short	0x0005
        /*0012*/ 	.short	0x0020
        /*0014*/ 	.byte	0x00, 0xf5, 0x21, 0x00


	//----- nvinfo : EIATTR_KPARAM_INFO
	.align		4
.L_9:
        /*0018*/ 	.byte	0x04, 0x17
        /*001a*/ 	.short	(.L_11 - .L_10)
.L_10:
        /*001c*/ 	.word	0x00000000
        /*0020*/ 	.short	0x0004
        /*0022*/ 	.short	0x0018
        /*0024*/ 	.byte	0x00, 0xf5, 0x21, 0x00


	//----- nvinfo : EIATTR_KPARAM_INFO
	.align		4
.L_11:
        /*0028*/ 	.byte	0x04, 0x17
        /*002a*/ 	.short	(.L_13 - .L_12)
.L_12:
        /*002c*/ 	.word	0x00000000
        /*0030*/ 	.short	0x0003
        /*0032*/ 	.short	0x0010
        /*0034*/ 	.byte	0x00, 0xf5, 0x21, 0x00


	//----- nvinfo : EIATTR_KPARAM_INFO
	.align		4
.L_13:
        /*0038*/ 	.byte	0x04, 0x17
        /*003a*/ 	.short	(.L_15 - .L_14)
.L_14:
        /*003c*/ 	.word	0x00000000
        /*0040*/ 	.short	0x0002
        /*0042*/ 	.short	0x0008
        /*0044*/ 	.byte	0x00, 0xf0, 0x11, 0x00


	//----- nvinfo : EIATTR_KPARAM_INFO
	.align		4
.L_15:
        /*0048*/ 	.byte	0x04, 0x17
        /*004a*/ 	.short	(.L_17 - .L_16)
.L_16:
        /*004c*/ 	.word	0x00000000
        /*0050*/ 	.short	0x0001
        /*0052*/ 	.short	0x0004
        /*0054*/ 	.byte	0x00, 0xf0, 0x11, 0x00


	//----- nvinfo : EIATTR_KPARAM_INFO
	.align		4
.L_17:
        /*0058*/ 	.byte	0x04, 0x17
        /*005a*/ 	.short	(.L_19 - .L_18)
.L_18:
        /*005c*/ 	.word	0x00000000
        /*0060*/ 	.short	0x0000
        /*0062*/ 	.short	0x0000
        /*0064*/ 	.byte	0x00, 0xf0, 0x11, 0x00


	//----- nvinfo : EIATTR_SPARSE_MMA_MASK
	.align		4
.L_19:
        /*0068*/ 	.byte	0x03, 0x50
        /*006a*/ 	.short	0x0000


	//----- nvinfo : EIATTR_MAXREG_COUNT
	.align		4
        /*006c*/ 	.byte	0x03, 0x1b
        /*006e*/ 	.short	0x00ff


	//----- nvinfo : EIATTR_MERCURY_ISA_VERSION
	.align		4
        /*0070*/ 	.byte	0x03, 0x5f
        /*0072*/ 	.short	0x0101


	//----- nvinfo : EIATTR_VRC_CTA_INIT_COUNT
	.align		4
        /*0074*/ 	.byte	0x02, 0x4a
	.zero		1
	.zero		1


	//----- nvinfo : EIATTR_EXIT_INSTR_OFFSETS
	.align		4
        /*0078*/ 	.byte	0x04, 0x1c
        /*007a*/ 	.short	(.L_21 - .L_20)


	//   ....[0]....
.L_20:
        /*007c*/ 	.word	0x00000080


	//   ....[1]....
        /*0080*/ 	.word	0x00002650


	//----- nvinfo : EIATTR_CRS_STACK_SIZE
	.align		4
.L_21:
        /*0084*/ 	.byte	0x04, 0x1e
        /*0086*/ 	.short	(.L_23 - .L_22)
.L_22:
        /*0088*/ 	.word	0x00000000


	//----- nvinfo : EIATTR_CBANK_PARAM_SIZE
	.align		4
.L_23:
        /*008c*/ 	.byte	0x03, 0x19
        /*008e*/ 	.short	0x0028


	//----- nvinfo : EIATTR_PARAM_CBANK
	.align		4
        /*0090*/ 	.byte	0x04, 0x0a
        /*0092*/ 	.short	(.L_25 - .L_24)
	.align		4
.L_24:
        /*0094*/ 	.word	index@(.nv.constant0._Z18BP_queens_root_dfsijiPK10queen_rootPyS2_)
        /*0098*/ 	.short	0x0380
        /*009a*/ 	.short	0x0028


	//----- nvinfo : EIATTR_SW_WAR
	.align		4
.L_25:
        /*009c*/ 	.byte	0x04, 0x36
        /*009e*/ 	.short	(.L_27 - .L_26)
.L_26:
        /*00a0*/ 	.word	0x00000008
.L_27:


//--------------------- .nv.callgraph             --------------------------
	.section	.nv.callgraph,"",@"SHT_CUDA_CALLGRAPH"
	.align	4
	.sectionentsize	8
	.align		4
        /*0000*/ 	.word	0x00000000
	.align		4
        /*0004*/ 	.word	0xffffffff
	.align		4
        /*0008*/ 	.word	0x00000000
	.align		4
        /*000c*/ 	.word	0xfffffffe
	.align		4
        /*0010*/ 	.word	0x00000000
	.align		4
        /*0014*/ 	.word	0xfffffffd
	.align		4
        /*0018*/ 	.word	0x00000000
	.align		4
        /*001c*/ 	.word	0xfffffffc


//--------------------- .text._Z18BP_queens_root_dfsijiPK10queen_rootPyS2_ --------------------------
	.section	.text._Z18BP_queens_root_dfsijiPK10queen_rootPyS2_,"ax",@progbits
	.align	128
        .global         _Z18BP_queens_root_dfsijiPK10queen_rootPyS2_
        .type           _Z18BP_queens_root_dfsijiPK10queen_rootPyS2_,@function
        .size           _Z18BP_queens_root_dfsijiPK10queen_rootPyS2_,(.L_x_31 - _Z18BP_queens_root_dfsijiPK10queen_rootPyS2_)
        .other          _Z18BP_queens_root_dfsijiPK10queen_rootPyS2_,@"STO_CUDA_ENTRY STV_DEFAULT"
_Z18BP_queens_root_dfsijiPK10queen_rootPyS2_:
.text._Z18BP_queens_root_dfsijiPK10queen_rootPyS2_:
[----:B------:R-:W0:Y:S01]  /*0000*/  LDC R1, c[0x0][0x37c] ;  /* 0x0000df00ff017b82 */ /* 0x000e220000000800 */
[----:B------:R-:W1:Y:S07]  /*0010*/  S2R R0, SR_TID.X ;  /* 0x0000000000007919 */ /* 0x000e6e0000002100 */
[----:B------:R-:W1:Y:S01]  /*0020*/  S2UR UR4, SR_CTAID.X ;  /* 0x00000000000479c3 */ /* 0x000e620000002500 */
[----:B------:R-:W2:Y:S01]  /*0030*/  LDCU UR5, c[0x0][0x384] ;  /* 0x00007080ff0577ac */ /* 0x000ea20008000800 */
[----:B0-----:R-:W-:-:S06]  /*0040*/  VIADD R1, R1, 0xffffffe8 ;  /* 0xffffffe801017836 */ /* 0x001fcc0000000000 */
[----:B------:R-:W1:Y:S02]  /*0050*/  LDC R3, c[0x0][0x360] ;  /* 0x0000d800ff037b82 */ /* 0x000e640000000800 */
[----:B-1----:R-:W-:-:S05]  /*0060*/  IMAD R3, R3, UR4, R0 ;  /* 0x0000000403037c24 */ /* 0x002fca000f8e0200 */
[----:B--2---:R-:W-:-:S13]  /*0070*/  ISETP.GE.U32.AND P0, PT, R3, UR5, PT ;  /* 0x0000000503007c0c */ /* 0x004fda000bf06070 */
[----:B------:R-:W-:Y:S05]  /*0080*/  @P0 EXIT ;  /* 0x000000000000094d */ /* 0x000fea0003800000 */
[----:B------:R-:W0:Y:S01]  /*0090*/  LDC R4, c[0x0][0x380] ;  /* 0x0000e000ff047b82 */ /* 0x000e220000000800 */
[----:B------:R-:W1:Y:S01]  /*00a0*/  LDCU.64 UR8, c[0x0][0x358] ;  /* 0x00006b00ff0877ac */ /* 0x000e620008000a00 */
[----:B0-----:R-:W-:-:S13]  /*00b0*/  ISETP.GE.AND P0, PT, R4, 0x1, PT ;  /* 0x000000010400780c */ /* 0x001fda0003f06270 */
[----:B-1----:R-:W-:Y:S05]  /*00c0*/  @!P0 BRA `(.L_x_0) ;  /* 0x0000000000448947 */ /* 0x002fea0003800000 */
[----:B------:R-:W-:Y:S01]  /*00d0*/  ISETP.NE.AND P0, PT, R4, 0x1, PT ;  /* 0x000000010400780c */ /* 0x000fe20003f05270 */
[----:B------:R-:W-:-:S12]  /*00e0*/  IMAD.MOV.U32 R0, RZ, RZ, RZ ;  /* 0x000000ffff007224 */ /* 0x000fd800078e00ff */
[----:B------:R-:W-:Y:S05]  /*00f0*/  @!P0 BRA `(.L_x_1) ;  /* 0x0000000000248947 */ /* 0x000fea0003800000 */
[----:B------:R-:W-:Y:S01]  /*0100*/  IMAD.MOV.U32 R6, RZ, RZ, 0xffff ;  /* 0x0000ffffff067424 */ /* 0x000fe200078e00ff */
[----:B------:R-:W-:Y:S01]  /*0110*/  LOP3.LUT R5, R4, 0x7ffffffe, RZ, 0xc0, !PT ;  /* 0x7ffffffe04057812 */ /* 0x000fe200078ec0ff */
[----:B------:R-:W-:-:S07]  /*0120*/  IMAD.MOV.U32 R0, RZ, RZ, RZ ;  /* 0x000000ffff007224 */ /* 0x000fce00078e00ff */
.L_x_2:
[----:B------:R-:W-:Y:S02]  /*0130*/  IMAD.IADD R2, R1, 0x1, R0 ;  /* 0x0000000101027824 */ /* 0x000fe400078e0200 */
[----:B------:R-:W-:-:S03]  /*0140*/  VIADD R0, R0, 0x2 ;  /* 0x0000000200007836 */ /* 0x000fc60000000000 */
[----:B------:R0:W-:Y:S02]  /*0150*/  STL.U16 [R2], R6 ;  /* 0x0000000602007387 */ /* 0x0001e40000100400 */
[----:B------:R-:W-:-:S13]  /*0160*/  ISETP.NE.AND P0, PT, R0, R5, PT ;  /* 0x000000050000720c */ /* 0x000fda0003f05270 */
[----:B0-----:R-:W-:Y:S05]  /*0170*/  @P0 BRA `(.L_x_2) ;  /* 0xfffffffc00ec0947 */ /* 0x001fea000383ffff */
[----:B------:R-:W-:-:S07]  /*0180*/  IMAD.MOV.U32 R0, RZ, RZ, R5 ;  /* 0x000000ffff007224 */ /* 0x000fce00078e0005 */
.L_x_1:
[----:B------:R-:W-:-:S04]  /*0190*/  LOP3.LUT R2, R4, 0x1, RZ, 0xc0, !PT ;  /* 0x0000000104027812 */ /* 0x000fc800078ec0ff */
[----:B------:R-:W-:Y:S01]  /*01a0*/  ISETP.NE.U32.AND P0, PT, R2, 0x1, PT ;  /* 0x000000010200780c */ /* 0x000fe20003f05070 */
[----:B------:R-:W-:-:S12]  /*01b0*/  IMAD.MOV.U32 R2, RZ, RZ, 0xff ;  /* 0x000000ffff027424 */ /* 0x000fd800078e00ff */
[----:B------:R-:W-:-:S05]  /*01c0*/  @!P0 IMAD.IADD R0, R1, 0x1, R0 ;  /* 0x0000000101008824 */ /* 0x000fca00078e0200 */
[----:B------:R0:W-:Y:S02]  /*01d0*/  @!P0 STL.U8 [R0], R2 ;  /* 0x0000000200008387 */ /* 0x0001e40000100000 */
.L_x_0:
[----:B------:R-:W1:Y:S01]  /*01e0*/  LDC.64 R6, c[0x0][0x390] ;  /* 0x0000e400ff067b82 */ /* 0x000e620000000a00 */
[----:B------:R-:W2:Y:S01]  /*01f0*/  LDCU UR6, c[0x0][0x388] ;  /* 0x00007100ff0677ac */ /* 0x000ea20008000800 */
[----:B-1----:R-:W-:-:S05]  /*0200*/  IMAD.WIDE R6, R3, 0x10, R6 ;  /* 0x0000001003067825 */ /* 0x002fca00078e0206 */
[----:B------:R1:W5:Y:S01]  /*0210*/  LDG.E.CONSTANT R4, desc[UR8][R6.64] ;  /* 0x0000000806047981 */ /* 0x000362000c1e9900 */
[----:B--2---:R-:W-:-:S09]  /*0220*/  UISETP.GE.AND UP0, UPT, UR6, 0x1, UPT ;  /* 0x000000010600788c */ /* 0x004fd2000bf06270 */
[----:B-1----:R-:W-:Y:S05]  /*0230*/  BRA.U !UP0, `(.L_x_3) ;  /* 0x0000000108687547 */ /* 0x002fea000b800000 */
[----:B------:R-:W-:Y:S01]  /*0240*/  UISETP.NE.AND UP0, UPT, UR6, 0x1, UPT ;  /* 0x000000010600788c */ /* 0x000fe2000bf05270 */
[----:B------:R-:W-:Y:S01]  /*0250*/  UMOV UR4, URZ ;  /* 0x000000ff00047c82 */ /* 0x000fe20008000000 */
[----:B------:R-:W-:-:S07]  /*0260*/  UMOV UR5, URZ ;  /* 0x000000ff00057c82 */ /* 0x000fce0008000000 */
[----:B------:R-:W-:Y:S05]  /*0270*/  BRA.U !UP0, `(.L_x_4) ;  /* 0x0000000108347547 */ /* 0x000fea000b800000 */
[----:B0-----:R-:W-:Y:S01]  /*0280*/  IMAD.MOV.U32 R0, RZ, RZ, RZ ;  /* 0x000000ffff007224 */ /* 0x001fe200078e00ff */
[----:B------:R-:W-:-:S12]  /*0290*/  ULOP3.LUT UR4, UR6, 0x7ffffffe, URZ, 0xc0, !UPT ;  /* 0x7ffffffe06047892 */ /* 0x000fd8000f8ec0ff */
.L_x_5:
[----:B------:R-:W-:-:S05]  /*02a0*/  IADD3 R8, P0, PT, R6, R0, RZ ;  /* 0x0000000006087210 */ /* 0x000fca0007f1e0ff */
[----:B------:R-:W-:-:S05]  /*02b0*/  IMAD.X R9, RZ, RZ, R7, P0 ;  /* 0x000000ffff097224 */ /* 0x000fca00000e0607 */
[----:B0-----:R-:W2:Y:S04]  /*02c0*/  LDG.E.U8.CONSTANT R2, desc[UR8][R8.64+0x4] ;  /* 0x0000040808027981 */ /* 0x001ea8000c1e9100 */
[----:B------:R-:W2:Y:S01]  /*02d0*/  LDG.E.U8.CONSTANT R5, desc[UR8][R8.64+0x5] ;  /* 0x0000050808057981 */ /* 0x000ea2000c1e9100 */
[----:B------:R-:W-:Y:S02]  /*02e0*/  IMAD.IADD R11, R1, 0x1, R0 ;  /* 0x00000001010b7824 */ /* 0x000fe400078e0200 */
[----:B------:R-:W-:-:S05]  /*02f0*/  VIADD R0, R0, 0x2 ;  /* 0x0000000200007836 */ /* 0x000fca0000000000 */
[----:B------:R-:W-:Y:S02]  /*0300*/  ISETP.NE.AND P0, PT, R0, UR4, PT ;  /* 0x0000000400007c0c */ /* 0x000fe4000bf05270 */
[----:B--2---:R-:W-:-:S05]  /*0310*/  PRMT R2, R5, 0x7604, R2 ;  /* 0x0000760405027816 */ /* 0x004fca0000000002 */
[----:B------:R0:W-:Y:S06]  /*0320*/  STL.U16 [R11], R2 ;  /* 0x000000020b007387 */ /* 0x0001ec0000100400 */
[----:B------:R-:W-:Y:S05]  /*0330*/  @P0 BRA `(.L_x_5) ;  /* 0xfffffffc00d80947 */ /* 0x000fea000383ffff */
[----:B------:R-:W-:-:S05]  /*0340*/  UMOV UR5, URZ ;  /* 0x000000ff00057c82 */ /* 0x000fca0008000000 */
.L_x_4:
[----:B------:R-:W1:Y:S02]  /*0350*/  LDCU UR6, c[0x0][0x388] ;  /* 0x00007100ff0677ac */ /* 0x000e640008000800 */
[----:B-1----:R-:W-:-:S04]  /*0360*/  ULOP3.LUT UR6, UR6, 0x1, URZ, 0xc0, !UPT ;  /* 0x0000000106067892 */ /* 0x002fc8000f8ec0ff */
[----:B------:R-:W-:-:S09]  /*0370*/  UISETP.NE.U32.AND UP0, UPT, UR6, 0x1, UPT ;  /* 0x000000010600788c */ /* 0x000fd2000bf05070 */
[----:B------:R-:W-:Y:S05]  /*0380*/  BRA.U UP0, `(.L_x_3) ;  /* 0x0000000100147547 */ /* 0x000fea000b800000 */
[----:B------:R-:W-:-:S04]  /*0390*/  IADD3 R6, P0, PT, R6, UR4, RZ ;  /* 0x0000000406067c10 */ /* 0x000fc8000ff1e0ff */
[----:B------:R-:W-:-:S05]  /*03a0*/  IADD3.X R7, PT, PT, R7, UR5, RZ, P0, !PT ;  /* 0x0000000507077c10 */ /* 0x000fca00087fe4ff */
[----:B------:R-:W2:Y:S01]  /*03b0*/  LDG.E.U8.CONSTANT R6, desc[UR8][R6.64+0x4] ;  /* 0x0000040806067981 */ /* 0x000ea2000c1e9100 */
[----:B------:R-:W-:-:S05]  /*03c0*/  VIADD R5, R1, UR4 ;  /* 0x0000000401057c36 */ /* 0x000fca0008000000 */
[----:B--2---:R1:W-:Y:S02]  /*03d0*/  STL.U8 [R5], R6 ;  /* 0x0000000605007387 */ /* 0x0043e40000100000 */
.L_x_3:
[----:B------:R-:W2:Y:S01]  /*03e0*/  LDCU UR4, c[0x0][0x388] ;  /* 0x00007100ff0477ac */ /* 0x000ea20008000800 */
[----:B------:R-:W-:Y:S01]  /*03f0*/  BSSY.RECONVERGENT B2, `(.L_x_6) ;  /* 0x000021f000027945 */ /* 0x000fe20003800200 */
[----:B0-----:R-:W-:Y:S02]  /*0400*/  CS2R R10, SRZ ;  /* 0x00000000000a7805 */ /* 0x001fe4000001ff00 */
[----:B------:R-:W-:Y:S01]  /*0410*/  CS2R R8, SRZ ;  /* 0x0000000000087805 */ /* 0x000fe2000001ff00 */
[----:B--2---:R-:W-:-:S07]  /*0420*/  IMAD.U32 R0, RZ, RZ, UR4 ;  /* 0x00000004ff007e24 */ /* 0x004fce000f8e00ff */
.L_x_29:
[--C-:B0-----:R-:W-:Y:S01]  /*0430*/  IMAD.IADD R12, R1, 0x1, R0.reuse ;  /* 0x00000001010c7824 */ /* 0x101fe200078e0200 */
[----:B------:R-:W0:Y:S04]  /*0440*/  LDCU UR4, c[0x0][0x380] ;  /* 0x00007000ff0477ac */ /* 0x000e280008000800 */
[----:B------:R-:W2:Y:S01]  /*0450*/  LDL.U8 R2, [R12] ;  /* 0x000000000c027983 */ /* 0x000ea20000100000 */
[----:B------:R-:W-:Y:S01]  /*0460*/  BSSY.RECONVERGENT B1, `(.L_x_7) ;  /* 0x0000214000017945 */ /* 0x000fe20003800200 */
[----:B-1----:R-:W-:Y:S02]  /*0470*/  IMAD.MOV.U32 R6, RZ, RZ, R0 ;  /* 0x000000ffff067224 */ /* 0x002fe400078e0000 */
[----:B--2---:R-:W-:-:S05]  /*0480*/  VIADD R13, R2, 0x1 ;  /* 0x00000001020d7836 */ /* 0x004fca0000000000 */
[----:B------:R1:W-:Y:S01]  /*0490*/  STL.U8 [R12], R13 ;  /* 0x0000000d0c007387 */ /* 0x0003e20000100000 */
[C---:B------:R-:W-:Y:S02]  /*04a0*/  PRMT R7, R13.reuse, 0x8880, RZ ;  /* 0x000088800d077816 */ /* 0x040fe400000000ff */
[----:B------:R-:W-:Y:S02]  /*04b0*/  PRMT R5, R13, 0x7610, R5 ;  /* 0x000076100d057816 */ /* 0x000fe40000000005 */
[----:B0-----:R-:W-:-:S13]  /*04c0*/  ISETP.NE.AND P0, PT, R7, UR4, PT ;  /* 0x0000000407007c0c */ /* 0x001fda000bf05270 */
[----:B-1----:R-:W-:Y:S05]  /*04d0*/  @P0 BRA `(.L_x_8) ;  /* 0x0000000000140947 */ /* 0x002fea0003800000 */
[----:B------:R-:W-:-:S05]  /*04e0*/  IMAD.MOV.U32 R6, RZ, RZ, 0xff ;  /* 0x000000ffff067424 */ /* 0x000fca00078e00ff */
[----:B------:R0:W-:Y:S04]  /*04f0*/  STL.U8 [R12], R6 ;  /* 0x000000060c007387 */ /* 0x0001e80000100000 */
[----:B------:R0:W5:Y:S01]  /*0500*/  LDL.U8 R5, [R12+-0x1] ;  /* 0xffffff000c057983 */ /* 0x0001620000100000 */
[----:B------:R-:W-:Y:S01]  /*0510*/  VIADD R0, R0, 0xffffffff ;  /* 0xffffffff00007836 */ /* 0x000fe20000000000 */
[----:B------:R-:W-:Y:S06]  /*0520*/  BRA `(.L_x_9) ;  /* 0x0000002000087947 */ /* 0x000fec0003800000 */
.L_x_8:
[----:B------:R-:W-:-:S04]  /*0530*/  LOP3.LUT R13, R13, 0xff, RZ, 0xc0, !PT ;  /* 0x000000ff0d0d7812 */ /* 0x000fc800078ec0ff */
[----:B-----5:R-:W-:-:S04]  /*0540*/  SHF.R.U32.HI R13, RZ, R13, R4 ;  /* 0x0000000dff0d7219 */ /* 0x020fc80000011604 */
[----:B------:R-:W-:-:S04]  /*0550*/  LOP3.LUT R13, R13, 0x1, RZ, 0xc0, !PT ;  /* 0x000000010d0d7812 */ /* 0x000fc800078ec0ff */
[----:B------:R-:W-:-:S13]  /*0560*/  ISETP.NE.U32.AND P0, PT, R13, 0x1, PT ;  /* 0x000000010d00780c */ /* 0x000fda0003f05070 */
[----:B------:R-:W-:Y:S05]  /*0570*/  @!P0 BRA `(.L_x_10) ;  /* 0x0000002000088947 */ /* 0x000fea0003800000 */
[----:B------:R-:W-:Y:S01]  /*0580*/  ISETP.GE.AND P0, PT, R0, 0x1, PT ;  /* 0x000000010000780c */ /* 0x000fe20003f06270 */
[----:B------:R-:W-:Y:S01]  /*0590*/  BSSY.RECONVERGENT B0, `(.L_x_11) ;  /* 0x00001eb000007945 */ /* 0x000fe20003800200 */
[----:B------:R-:W-:-:S11]  /*05a0*/  IMAD.MOV.U32 R16, RZ, RZ, 0x1 ;  /* 0x00000001ff107424 */ /* 0x000fd600078e00ff */
[----:B------:R-:W-:Y:S05]  /*05b0*/  @!P0 BRA `(.L_x_12) ;  /* 0x0000001c00a08947 */ /* 0x000fea0003800000 */
[C---:B------:R-:W-:Y:S01]  /*05c0*/  ISETP.GE.U32.AND P1, PT, R0.reuse, 0x10, PT ;  /* 0x000000100000780c */ /* 0x040fe20003f26070 */
[----:B------:R-:W-:Y:S01]  /*05d0*/  BSSY.RECONVERGENT B3, `(.L_x_13) ;  /* 0x0000049000037945 */ /* 0x000fe20003800200 */
[----:B------:R-:W-:Y:S01]  /*05e0*/  LOP3.LUT R20, R0, 0xf, RZ, 0xc0, !PT ;  /* 0x0000000f00147812 */ /* 0x000fe200078ec0ff */
[----:B------:R-:W-:Y:S02]  /*05f0*/  IMAD.MOV.U32 R16, RZ, RZ, 0x1 ;  /* 0x00000001ff107424 */ /* 0x000fe400078e00ff */
[----:B------:R-:W-:Y:S01]  /*0600*/  IMAD.MOV.U32 R2, RZ, RZ, RZ ;  /* 0x000000ffff027224 */ /* 0x000fe200078e00ff */
[----:B------:R-:W-:-:S07]  /*0610*/  ISETP.NE.AND P0, PT, R20, RZ, PT ;  /* 0x000000ff1400720c */ /* 0x000fce0003f05270 */
[----:B------:R-:W-:Y:S06]  /*0620*/  @!P1 BRA `(.L_x_14) ;  /* 0x00000004000c9947 */ /* 0x000fec0003800000 */
[----:B------:R-:W-:Y:S01]  /*0630*/  LOP3.LUT R2, R0, 0x7ffffff0, RZ, 0xc0, !PT ;  /* 0x7ffffff000027812 */ /* 0x000fe200078ec0ff */
[----:B------:R-:W-:Y:S02]  /*0640*/  IMAD.MOV.U32 R16, RZ, RZ, 0x1 ;  /* 0x00000001ff107424 */ /* 0x000fe400078e00ff */
[----:B------:R-:W-:Y:S02]  /*0650*/  VIADD R17, R1, 0x8 ;  /* 0x0000000801117836 */ /* 0x000fe40000000000 */
[----:B------:R-:W-:-:S07]  /*0660*/  IMAD.MOV R21, RZ, RZ, -R2 ;  /* 0x000000ffff157224 */ /* 0x000fce00078e0a02 */
.L_x_15:
[----:B------:R-:W2:Y:S04]  /*0670*/  LDL.64 R12, [R17+-0x8] ;  /* 0xfffff800110c7983 */ /* 0x000ea80000100a00 */
[----:B------:R0:W3:Y:S01]  /*0680*/  LDL.64 R14, [R17] ;  /* 0x00000000110e7983 */ /* 0x0000e20000100a00 */
[----:B------:R-:W-:Y:S01]  /*0690*/  LOP3.LUT R18, R5, 0xff, RZ, 0xc0, !PT ;  /* 0x000000ff05127812 */ /* 0x000fe200078ec0ff */
[----:B------:R-:W-:Y:S02]  /*06a0*/  VIADD R21, R21, 0x10 ;  /* 0x0000001015157836 */ /* 0x000fe40000000000 */
[----:B0-----:R-:W-:Y:S01]  /*06b0*/  VIADD R17, R17, 0x10 ;  /* 0x0000001011117836 */ /* 0x001fe20000000000 */
[C---:B--2---:R-:W-:Y:S02]  /*06c0*/  LOP3.LUT R19, R12.reuse, 0xff, RZ, 0xc0, !PT ;  /* 0x000000ff0c137812 */ /* 0x044fe400078ec0ff */
[----:B------:R-:W-:-:S02]  /*06d0*/  PRMT R22, R12, 0x7772, RZ ;  /* 0x000077720c167816 */ /* 0x000fc400000000ff */
[----:B------:R-:W-:Y:S02]  /*06e0*/  PRMT R23, R12, 0x7771, RZ ;  /* 0x000077710c177816 */ /* 0x000fe400000000ff */
[-C--:B------:R-:W-:Y:S01]  /*06f0*/  ISETP.NE.AND P1, PT, R19, R18.reuse, PT ;  /* 0x000000121300720c */ /* 0x080fe20003f25270 */
[----:B------:R-:W-:Y:S01]  /*0700*/  IMAD.MOV.U32 R19, RZ, RZ, R22 ;  /* 0x000000ffff137224 */ /* 0x000fe200078e0016 */
[-C--:B------:R-:W-:Y:S02]  /*0710*/  ISETP.NE.AND P2, PT, R23, R18.reuse, PT ;  /* 0x000000121700720c */ /* 0x080fe40003f45270 */
[----:B------:R-:W-:Y:S02]  /*0720*/  SEL R16, R16, RZ, P1 ;  /* 0x000000ff10107207 */ /* 0x000fe40000800000 */
[----:B------:R-:W-:Y:S02]  /*0730*/  PRMT R23, R12, 0x7773, RZ ;  /* 0x000077730c177816 */ /* 0x000fe400000000ff */
[----:B------:R-:W-:-:S02]  /*0740*/  ISETP.NE.AND P1, PT, R19, R18, PT ;  /* 0x000000121300720c */ /* 0x000fc40003f25270 */
[----:B------:R-:W-:Y:S02]  /*0750*/  SEL R16, R16, RZ, P2 ;  /* 0x000000ff10107207 */ /* 0x000fe40001000000 */
[----:B------:R-:W-:Y:S02]  /*0760*/  PRMT R12, R13, 0x7771, RZ ;  /* 0x000077710d0c7816 */ /* 0x000fe400000000ff */
[----:B------:R-:W-:Y:S02]  /*0770*/  ISETP.NE.AND P2, PT, R23, R18, PT ;  /* 0x000000121700720c */ /* 0x000fe40003f45270 */
[C---:B------:R-:W-:Y:S01]  /*0780*/  LOP3.LUT R19, R13.reuse, 0xff, RZ, 0xc0, !PT ;  /* 0x000000ff0d137812 */ /* 0x040fe200078ec0ff */
[----:B------:R-:W-:Y:S01]  /*0790*/  IMAD.MOV.U32 R23, RZ, RZ, R12 ;  /* 0x000000ffff177224 */ /* 0x000fe200078e000c */
[----:B------:R-:W-:Y:S02]  /*07a0*/  SEL R16, R16, RZ, P1 ;  /* 0x000000ff10107207 */ /* 0x000fe40000800000 */
[----:B------:R-:W-:-:S02]  /*07b0*/  PRMT R12, R13, 0x7772, RZ ;  /* 0x000077720d0c7816 */ /* 0x000fc400000000ff */
[-C--:B------:R-:W-:Y:S02]  /*07c0*/  ISETP.NE.AND P1, PT, R19, R18.reuse, PT ;  /* 0x000000121300720c */ /* 0x080fe40003f25270 */
[----:B------:R-:W-:Y:S01]  /*07d0*/  SEL R16, R16, RZ, P2 ;  /* 0x000000ff10107207 */ /* 0x000fe20001000000 */
[----:B------:R-:W-:Y:S01]  /*07e0*/  IMAD.MOV.U32 R19, RZ, RZ, R12 ;  /* 0x000000ffff137224 */ /* 0x000fe200078e000c */
[-C--:B------:R-:W-:Y:S02]  /*07f0*/  ISETP.NE.AND P2, PT, R23, R18.reuse, PT ;  /* 0x000000121700720c */ /* 0x080fe40003f45270 */
[----:B------:R-:W-:Y:S02]  /*0800*/  SEL R16, R16, RZ, P1 ;  /* 0x000000ff10107207 */ /* 0x000fe40000800000 */
[----:B------:R-:W-:Y:S02]  /*0810*/  PRMT R13, R13, 0x7773, RZ ;  /* 0x000077730d0d7816 */ /* 0x000fe400000000ff */
[----:B------:R-:W-:-:S02]  /*0820*/  ISETP.NE.AND P1, PT, R19, R18, PT ;  /* 0x000000121300720c */ /* 0x000fc40003f25270 */
[----:B------:R-:W-:Y:S02]  /*0830*/  SEL R16, R16, RZ, P2 ;  /* 0x000000ff10107207 */ /* 0x000fe40001000000 */
[C---:B---3--:R-:W-:Y:S02]  /*0840*/  PRMT R12, R14.reuse, 0x7771, RZ ;  /* 0x000077710e0c7816 */ /* 0x048fe400000000ff */
[----:B------:R-:W-:Y:S02]  /*0850*/  LOP3.LUT R19, R14, 0xff, RZ, 0xc0, !PT ;  /* 0x000000ff0e137812 */ /* 0x000fe400078ec0ff */
[----:B------:R-:W-:Y:S01]  /*0860*/  ISETP.NE.AND P2, PT, R13, R18, PT ;  /* 0x000000120d00720c */ /* 0x000fe20003f45270 */
[----:B------:R-:W-:Y:S01]  /*0870*/  IMAD.MOV.U32 R13, RZ, RZ, R12 ;  /* 0x000000ffff0d7224 */ /* 0x000fe200078e000c */
[----:B------:R-:W-:Y:S02]  /*0880*/  SEL R16, R16, RZ, P1 ;  /* 0x000000ff10107207 */ /* 0x000fe40000800000 */
[----:B------:R-:W-:-:S02]  /*0890*/  PRMT R12, R14, 0x7772, RZ ;  /* 0x000077720e0c7816 */ /* 0x000fc400000000ff */
[-C--:B------:R-:W-:Y:S02]  /*08a0*/  ISETP.NE.AND P1, PT, R19, R18.reuse, PT ;  /* 0x000000121300720c */ /* 0x080fe40003f25270 */
[----:B------:R-:W-:Y:S02]  /*08b0*/  SEL R16, R16, RZ, P2 ;  /* 0x000000ff10107207 */ /* 0x000fe40001000000 */
[-C--:B------:R-:W-:Y:S01]  /*08c0*/  ISETP.NE.AND P2, PT, R13, R18.reuse, PT ;  /* 0x000000120d00720c */ /* 0x080fe20003f45270 */
[----:B------:R-:W-:Y:S01]  /*08d0*/  IMAD.MOV.U32 R13, RZ, RZ, R12 ;  /* 0x000000ffff0d7224 */ /* 0x000fe200078e000c */
        /* <DEDUP_REMOVED lines=15> */
[----:B------:R-:W-:Y:S02]  /*09d0*/  ISETP.NE.AND P1, PT, R13, R18, PT ;  /* 0x000000120d00720c */ /* 0x000fe40003f25270 */
[----:B------:R-:W-:-:S02]  /*09e0*/  SEL R16, R16, RZ, P2 ;  /* 0x000000ff10107207 */ /* 0x000fc40001000000 */
[----:B------:R-:W-:Y:S02]  /*09f0*/  PRMT R15, R15, 0x7773, RZ ;  /* 0x000077730f0f7816 */ /* 0x000fe400000000ff */
[----:B------:R-:W-:Y:S02]  /*0a00*/  SEL R16, R16, RZ, P1 ;  /* 0x000000ff10107207 */ /* 0x000fe40000800000 */
[----:B------:R-:W-:Y:S01]  /*0a10*/  ISETP.NE.AND P1, PT, R21, RZ, PT ;  /* 0x000000ff1500720c */ /* 0x000fe20003f25270 */
[----:B------:R-:W-:-:S05]  /*0a20*/  IMAD.MOV.U32 R13, RZ, RZ, R15 ;  /* 0x000000ffff0d7224 */ /* 0x000fca00078e000f */
[----:B------:R-:W-:-:S04]  /*0a30*/  ISETP.NE.AND P2, PT, R13, R18, PT ;  /* 0x000000120d00720c */ /* 0x000fc80003f45270 */
[----:B------:R-:W-:-:S03]  /*0a40*/  SEL R16, R16, RZ, P2 ;  /* 0x000000ff10107207 */ /* 0x000fc60001000000 */
[----:B------:R-:W-:Y:S06]  /*0a50*/  @P1 BRA `(.L_x_15) ;  /* 0xfffffffc00041947 */ /* 0x000fec000383ffff */
.L_x_14:
[----:B------:R-:W-:Y:S05]  /*0a60*/  BSYNC.RECONVERGENT B3 ;  /* 0x0000000000037941 */ /* 0x000fea0003800200 */
.L_x_13:
[----:B------:R-:W-:Y:S04]  /*0a70*/  BSSY.RECONVERGENT B3, `(.L_x_16) ;  /* 0x0000049000037945 */ /* 0x000fe80003800200 */
[----:B------:R-:W-:Y:S05]  /*0a80*/  @!P0 BRA `(.L_x_17) ;  /* 0x00000004001c8947 */ /* 0x000fea0003800000 */
[----:B------:R-:W-:Y:S01]  /*0a90*/  ISETP.GE.U32.AND P1, PT, R20, 0x8, PT ;  /* 0x000000081400780c */ /* 0x000fe20003f26070 */
[----:B------:R-:W-:Y:S01]  /*0aa0*/  BSSY.RECONVERGENT B4, `(.L_x_18) ;  /* 0x000001f000047945 */ /* 0x000fe20003800200 */
[----:B------:R-:W-:-:S04]  /*0ab0*/  LOP3.LUT R23, R0, 0x7, RZ, 0xc0, !PT ;  /* 0x0000000700177812 */ /* 0x000fc800078ec0ff */
[----:B------:R-:W-:-:S07]  /*0ac0*/  ISETP.NE.AND P0, PT, R23, RZ, PT ;  /* 0x000000ff1700720c */ /* 0x000fce0003f05270 */
[----:B------:R-:W-:Y:S06]  /*0ad0*/  @!P1 BRA `(.L_x_19) ;  /* 0x00000000006c9947 */ /* 0x000fec0003800000 */
[----:B------:R-:W-:-:S05]  /*0ae0*/  IMAD.IADD R21, R1, 0x1, R2 ;  /* 0x0000000101157824 */ /* 0x000fca00078e0202 */
[----:B------:R-:W2:Y:S04]  /*0af0*/  LDL.U8 R12, [R21] ;  /* 0x00000000150c7983 */ /* 0x000ea80000100000 */
[----:B------:R-:W3:Y:S04]  /*0b00*/  LDL.U8 R13, [R21+0x1] ;  /* 0x00000100150d7983 */ /* 0x000ee80000100000 */
[----:B------:R-:W4:Y:S04]  /*0b10*/  LDL.U8 R14, [R21+0x2] ;  /* 0x00000200150e7983 */ /* 0x000f280000100000 */
[----:B------:R-:W5:Y:S04]  /*0b20*/  LDL.U8 R15, [R21+0x3] ;  /* 0x00000300150f7983 */ /* 0x000f680000100000 */
[----:B------:R-:W5:Y:S04]  /*0b30*/  LDL.U8 R17, [R21+0x4] ;  /* 0x0000040015117983 */ /* 0x000f680000100000 */
[----:B------:R-:W5:Y:S04]  /*0b40*/  LDL.U8 R18, [R21+0x5] ;  /* 0x0000050015127983 */ /* 0x000f680000100000 */
[----:B------:R-:W5:Y:S04]  /*0b50*/  LDL.U8 R19, [R21+0x6] ;  /* 0x0000060015137983 */ /* 0x000f680000100000 */
[----:B------:R-:W5:Y:S01]  /*0b60*/  LDL.U8 R20, [R21+0x7] ;  /* 0x0000070015147983 */ /* 0x000f620000100000 */
[----:B------:R-:W-:Y:S01]  /*0b70*/  LOP3.LUT R22, R5, 0xff, RZ, 0xc0, !PT ;  /* 0x000000ff05167812 */ /* 0x000fe200078ec0ff */
[----:B------:R-:W-:-:S03]  /*0b80*/  VIADD R2, R2, 0x8 ;  /* 0x0000000802027836 */ /* 0x000fc60000000000 */
[-C--:B--2---:R-:W-:Y:S02]  /*0b90*/  ISETP.NE.AND P1, PT, R12, R22.reuse, PT ;  /* 0x000000160c00720c */ /* 0x084fe40003f25270 */
[-C--:B---3--:R-:W-:Y:S02]  /*0ba0*/  ISETP.NE.AND P2, PT, R13, R22.reuse, PT ;  /* 0x000000160d00720c */ /* 0x088fe40003f45270 */
[----:B------:R-:W-:Y:S02]  /*0bb0*/  SEL R16, R16, RZ, P1 ;  /* 0x000000ff10107207 */ /* 0x000fe40000800000 */
[-C--:B----4-:R-:W-:Y:S02]  /*0bc0*/  ISETP.NE.AND P1, PT, R14, R22.reuse, PT ;  /* 0x000000160e00720c */ /* 0x090fe40003f25270 */
[----:B------:R-:W-:Y:S02]  /*0bd0*/  SEL R16, R16, RZ, P2 ;  /* 0x000000ff10107207 */ /* 0x000fe40001000000 */
[----:B-----5:R-:W-:-:S02]  /*0be0*/  ISETP.NE.AND P2, PT, R15, R22, PT ;  /* 0x000000160f00720c */ /* 0x020fc40003f45270 */
[----:B------:R-:W-:Y:S02]  /*0bf0*/  SEL R16, R16, RZ, P1 ;  /* 0x000000ff10107207 */ /* 0x000fe40000800000 */
[-C--:B------:R-:W-:Y:S02]  /*0c00*/  ISETP.NE.AND P1, PT, R17, R22.reuse, PT ;  /* 0x000000161100720c */ /* 0x080fe40003f25270 */
[----:B------:R-:W-:Y:S02]  /*0c10*/  SEL R16, R16, RZ, P2 ;  /* 0x000000ff10107207 */ /* 0x000fe40001000000 */
[-C--:B------:R-:W-:Y:S02]  /*0c20*/  ISETP.NE.AND P2, PT, R18, R22.reuse, PT ;  /* 0x000000161200720c */ /* 0x080fe40003f45270 */
[----:B------:R-:W-:Y:S02]  /*0c30*/  SEL R16, R16, RZ, P1 ;  /* 0x000000ff10107207 */ /* 0x000fe40000800000 */
[----:B------:R-:W-:-:S02]  /*0c40*/  ISETP.NE.AND P1, PT, R19, R22, PT ;  /* 0x000000161300720c */ /* 0x000fc40003f25270 */
[----:B------:R-:W-:Y:S02]  /*0c50*/  SEL R16, R16, RZ, P2 ;  /* 0x000000ff10107207 */ /* 0x000fe40001000000 */
[----:B------:R-:W-:Y:S02]  /*0c60*/  ISETP.NE.AND P2, PT, R20, R22, PT ;  /* 0x000000161400720c */ /* 0x000fe40003f45270 */
[----:B------:R-:W-:-:S04]  /*0c70*/  SEL R16, R16, RZ, P1 ;  /* 0x000000ff10107207 */ /* 0x000fc80000800000 */
[----:B------:R-:W-:-:S07]  /*0c80*/  SEL R16, R16, RZ, P2 ;  /* 0x000000ff10107207 */ /* 0x000fce0001000000 */
.L_x_19:
[----:B------:R-:W-:Y:S05]  /*0c90*/  BSYNC.RECONVERGENT B4 ;  /* 0x0000000000047941 */ /* 0x000fea0003800200 */
.L_x_18:
        /* <DEDUP_REMOVED lines=19> */
[----:B------:R-:W-:-:S04]  /*0dd0*/  SEL R16, R16, RZ, P1 ;  /* 0x000000ff10107207 */ /* 0x000fc80000800000 */
[----:B------:R-:W-:-:S07]  /*0de0*/  SEL R16, R16, RZ, P2 ;  /* 0x000000ff10107207 */ /* 0x000fce0001000000 */
.L_x_21:
[----:B------:R-:W-:Y:S05]  /*0df0*/  BSYNC.RECONVERGENT B4 ;  /* 0x0000000000047941 */ /* 0x000fea0003800200 */
.L_x_20:
[----:B------:R-:W-:Y:S05]  /*0e00*/  @!P0 BRA `(.L_x_17) ;  /* 0x00000000003c8947 */ /* 0x000fea0003800000 */
[----:B------:R-:W-:-:S05]  /*0e10*/  IMAD.IADD R13, R1, 0x1, R2 ;  /* 0x00000001010d7824 */ /* 0x000fca00078e0202 */
[----:B------:R-:W2:Y:S01]  /*0e20*/  LDL.U8 R2, [R13] ;  /* 0x000000000d027983 */ /* 0x000ea20000100000 */
[----:B------:R-:W-:Y:S02]  /*0e30*/  ISETP.NE.AND P1, PT, R18, 0x1, PT ;  /* 0x000000011200780c */ /* 0x000fe40003f25270 */
[----:B------:R-:W-:-:S04]  /*0e40*/  LOP3.LUT R15, R5, 0xff, RZ, 0xc0, !PT ;  /* 0x000000ff050f7812 */ /* 0x000fc800078ec0ff */
[----:B--2---:R-:W-:-:S04]  /*0e50*/  ISETP.NE.AND P0, PT, R2, R15, PT ;  /* 0x0000000f0200720c */ /* 0x004fc80003f05270 */
[----:B------:R-:W-:-:S03]  /*0e60*/  SEL R16, R16, RZ, P0 ;  /* 0x000000ff10107207 */ /* 0x000fc60000000000 */
[----:B------:R-:W-:Y:S06]  /*0e70*/  @!P1 BRA `(.L_x_17) ;  /* 0x0000000000209947 */ /* 0x000fec0003800000 */
[----:B------:R-:W-:Y:S01]  /*0e80*/  ISETP.NE.AND P1, PT, R18, 0x2, PT ;  /* 0x000000021200780c */ /* 0x000fe20003f25270 */
[----:B------:R-:W2:-:S12]  /*0e90*/  LDL.U8 R2, [R13+0x1] ;  /* 0x000001000d027983 */ /* 0x000e980000100000 */
[----:B------:R-:W3:Y:S01]  /*0ea0*/  @P1 LDL.U8 R12, [R13+0x2] ;  /* 0x000002000d0c1983 */ /* 0x000ee20000100000 */
[----:B--2---:R-:W-:-:S04]  /*0eb0*/  ISETP.NE.AND P0, PT, R2, R15, PT ;  /* 0x0000000f0200720c */ /* 0x004fc80003f05270 */
[----:B------:R-:W-:Y:S02]  /*0ec0*/  SEL R16, R16, RZ, P0 ;  /* 0x000000ff10107207 */ /* 0x000fe40000000000 */
[----:B---3--:R-:W-:-:S04]  /*0ed0*/  @P1 ISETP.NE.AND P0, PT, R12, R15, PT ;  /* 0x0000000f0c00120c */ /* 0x008fc80003f05270 */
[----:B------:R-:W-:-:S04]  /*0ee0*/  @P1 SEL R2, R16, RZ, P0 ;  /* 0x000000ff10021207 */ /* 0x000fc80000000000 */
[----:B------:R-:W-:-:S07]  /*0ef0*/  @P1 PRMT R16, R2, 0x7610, R16 ;  /* 0x0000761002101816 */ /* 0x000fce0000000010 */
.L_x_17:
[----:B------:R-:W-:Y:S05]  /*0f00*/  BSYNC.RECONVERGENT B3 ;  /* 0x0000000000037941 */ /* 0x000fea0003800200 */
.L_x_16:
[----:B------:R-:W-:-:S13]  /*0f10*/  ISETP.GE.AND P0, PT, R0, 0x1, PT ;  /* 0x000000010000780c */ /* 0x000fda0003f06270 */
[----:B------:R-:W-:Y:S05]  /*0f20*/  @!P0 BRA `(.L_x_12) ;  /* 0x0000001400448947 */ /* 0x000fea0003800000 */
[C---:B------:R-:W-:Y:S01]  /*0f30*/  ISETP.GE.U32.AND P1, PT, R0.reuse, 0x10, PT ;  /* 0x000000100000780c */ /* 0x040fe20003f26070 */
[----:B------:R-:W-:Y:S01]  /*0f40*/  BSSY.RECONVERGENT B3, `(.L_x_22) ;  /* 0x00000a8000037945 */ /* 0x000fe20003800200 */
[----:B------:R-:W-:Y:S01]  /*0f50*/  LOP3.LUT R32, R0, 0xf, RZ, 0xc0, !PT ;  /* 0x0000000f00207812 */ /* 0x000fe200078ec0ff */
[----:B------:R-:W-:Y:S01]  /*0f60*/  IMAD.MOV.U32 R2, RZ, RZ, R0 ;  /* 0x000000ffff027224 */ /* 0x000fe200078e0000 */
[----:B------:R-:W-:Y:S01]  /*0f70*/  PRMT R13, R16, 0x7610, R13 ;  /* 0x00007610100d7816 */ /* 0x000fe2000000000d */
[----:B------:R-:W-:Y:S01]  /*0f80*/  IMAD.MOV.U32 R12, RZ, RZ, R7 ;  /* 0x000000ffff0c7224 */ /* 0x000fe200078e0007 */
[----:B------:R-:W-:-:S07]  /*0f90*/  ISETP.NE.AND P0, PT, R32, RZ, PT ;  /* 0x000000ff2000720c */ /* 0x000fce0003f05270 */
[----:B------:R-:W-:Y:S06]  /*0fa0*/  @!P1 BRA `(.L_x_23) ;  /* 0x0000000800849947 */ /* 0x000fec0003800000 */
[----:B------:R-:W-:Y:S01]  /*0fb0*/  PRMT R13, R16, 0x7610, R13 ;  /* 0x00007610100d7816 */ /* 0x000fe2000000000d */
[----:B------:R-:W-:Y:S02]  /*0fc0*/  IMAD.MOV.U32 R15, RZ, RZ, RZ ;  /* 0x000000ffff0f7224 */ /* 0x000fe400078e00ff */
[----:B------:R-:W-:Y:S02]  /*0fd0*/  IMAD.MOV.U32 R2, RZ, RZ, R0 ;  /* 0x000000ffff027224 */ /* 0x000fe400078e0000 */
[----:B------:R-:W-:-:S07]  /*0fe0*/  IMAD.MOV.U32 R12, RZ, RZ, R7 ;  /* 0x000000ffff0c7224 */ /* 0x000fce00078e0007 */
.L_x_24:
[C-C-:B------:R-:W-:Y:S02]  /*0ff0*/  IADD3 R30, PT, PT, R1.reuse, -0x1, R2.reuse ;  /* 0xffffffff011e7810 */ /* 0x140fe40007ffe002 */
[----:B------:R-:W-:-:S04]  /*1000*/  IADD3 R29, PT, PT, R1, -0x2, R2 ;  /* 0xfffffffe011d7810 */ /* 0x000fc80007ffe002 */
[----:B------:R-:W2:Y:S04]  /*1010*/  LDL.U8 R30, [R30] ;  /* 0x000000001e1e7983 */ /* 0x000ea80000100000 */
[----:B------:R-:W3:Y:S01]  /*1020*/  LDL.U8 R29, [R29] ;  /* 0x000000001d1d7983 */ /* 0x000ee20000100000 */
[C-C-:B------:R-:W-:Y:S02]  /*1030*/  IADD3 R28, PT, PT, R1.reuse, -0x3, R2.reuse ;  /* 0xfffffffd011c7810 */ /* 0x140fe40007ffe002 */
[----:B------:R-:W-:-:S04]  /*1040*/  IADD3 R27, PT, PT, R1, -0x4, R2 ;  /* 0xfffffffc011b7810 */ /* 0x000fc80007ffe002 */
[----:B------:R-:W4:Y:S04]  /*1050*/  LDL.U8 R28, [R28] ;  /* 0x000000001c1c7983 */ /* 0x000f280000100000 */
[----:B------:R-:W5:Y:S01]  /*1060*/  LDL.U8 R27, [R27] ;  /* 0x000000001b1b7983 */ /* 0x000f620000100000 */
[C-C-:B------:R-:W-:Y:S02]  /*1070*/  IADD3 R25, PT, PT, R1.reuse, -0x5, R2.reuse ;  /* 0xfffffffb01197810 */ /* 0x140fe40007ffe002 */
[----:B------:R-:W-:-:S04]  /*1080*/  IADD3 R26, PT, PT, R1, -0x6, R2 ;  /* 0xfffffffa011a7810 */ /* 0x000fc80007ffe002 */
[----:B------:R-:W5:Y:S04]  /*1090*/  LDL.U8 R25, [R25] ;  /* 0x0000000019197983 */ /* 0x000f680000100000 */
[----:B------:R-:W5:Y:S01]  /*10a0*/  LDL.U8 R26, [R26] ;  /* 0x000000001a1a7983 */ /* 0x000f620000100000 */
[C-C-:B------:R-:W-:Y:S02]  /*10b0*/  IADD3 R24, PT, PT, R1.reuse, -0x7, R2.reuse ;  /* 0xfffffff901187810 */ /* 0x140fe40007ffe002 */
[----:B------:R-:W-:-:S04]  /*10c0*/  IADD3 R21, PT, PT, R1, -0x8, R2 ;  /* 0xfffffff801157810 */ /* 0x000fc80007ffe002 */
[----:B------:R-:W5:Y:S01]  /*10d0*/  LDL.U8 R24, [R24] ;  /* 0x0000000018187983 */ /* 0x000f620000100000 */
[----:B------:R-:W-:-:S03]  /*10e0*/  IADD3 R22, PT, PT, R1, -0x9, R2 ;  /* 0xfffffff701167810 */ /* 0x000fc60007ffe002 */
        /* <DEDUP_REMOVED lines=11> */
[C---:B------:R-:W-:Y:S01]  /*11a0*/  IADD3 R18, PT, PT, R1.reuse, -0xf, R2 ;  /* 0xfffffff101127810 */ /* 0x040fe20007ffe002 */
[----:B------:R-:W-:Y:S02]  /*11b0*/  VIADD R2, R2, 0xfffffff0 ;  /* 0xfffffff002027836 */ /* 0x000fe40000000000 */
[----:B------:R-:W5:Y:S02]  /*11c0*/  LDL.U8 R17, [R17] ;  /* 0x0000000011117983 */ /* 0x000f640000100000 */
[----:B------:R-:W-:Y:S02]  /*11d0*/  IMAD.IADD R14, R1, 0x1, R2 ;  /* 0x00000001010e7824 */ /* 0x000fe400078e0202 */
[----:B------:R-:W5:Y:S04]  /*11e0*/  LDL.U8 R18, [R18] ;  /* 0x0000000012127983 */ /* 0x000f680000100000 */
[----:B------:R-:W5:Y:S01]  /*11f0*/  LDL.U8 R14, [R14] ;  /* 0x000000000e0e7983 */ /* 0x000f620000100000 */
[----:B------:R-:W-:Y:S01]  /*1200*/  VIADD R15, R15, 0x10 ;  /* 0x000000100f0f7836 */ /* 0x000fe20000000000 */
[----:B--2---:R-:W-:Y:S01]  /*1210*/  PRMT R31, R30, 0x8880, RZ ;  /* 0x000088801e1f7816 */ /* 0x004fe200000000ff */
[C---:B------:R-:W-:Y:S01]  /*1220*/  VIADD R30, R12.reuse, 0xffffffff ;  /* 0xffffffff0c1e7836 */ /* 0x040fe20000000000 */
[----:B---3--:R-:W-:Y:S01]  /*1230*/  PRMT R33, R29, 0x8880, RZ ;  /* 0x000088801d217816 */ /* 0x008fe200000000ff */
[----:B------:R-:W-:-:S03]  /*1240*/  VIADD R29, R12, 0xfffffffe ;  /* 0xfffffffe0c1d7836 */ /* 0x000fc60000000000 */
[----:B------:R-:W-:Y:S01]  /*1250*/  ISETP.NE.AND P3, PT, R30, R31, PT ;  /* 0x0000001f1e00720c */ /* 0x000fe20003f65270 */
[----:B------:R-:W-:Y:S01]  /*1260*/  VIADD R30, R7, 0x1 ;  /* 0x00000001071e7836 */ /* 0x000fe20000000000 */
[----:B----4-:R-:W-:-:S04]  /*1270*/  PRMT R28, R28, 0x8880, RZ ;  /* 0x000088801c1c7816 */ /* 0x010fc800000000ff */
[----:B------:R-:W-:Y:S01]  /*1280*/  ISETP.NE.AND P4, PT, R30, R31, PT ;  /* 0x0000001f1e00720c */ /* 0x000fe20003f85270 */
[----:B------:R-:W-:Y:S01]  /*1290*/  IMAD.MOV.U32 R30, RZ, RZ, R33 ;  /* 0x000000ffff1e7224 */ /* 0x000fe200078e0021 */
[----:B-----5:R-:W-:Y:S01]  /*12a0*/  PRMT R27, R27, 0x8880, RZ ;  /* 0x000088801b1b7816 */ /* 0x020fe200000000ff */
[----:B------:R-:W-:-:S03]  /*12b0*/  VIADD R31, R7, 0x2 ;  /* 0x00000002071f7836 */ /* 0x000fc60000000000 */
[-C--:B------:R-:W-:Y:S02]  /*12c0*/  ISETP.NE.AND P1, PT, R29, R30.reuse, PT ;  /* 0x0000001e1d00720c */ /* 0x080fe40003f25270 */
[----:B------:R-:W-:Y:S01]  /*12d0*/  SEL R29, R13, RZ, P4 ;  /* 0x000000ff0d1d7207 */ /* 0x000fe20002000000 */
[C---:B------:R-:W-:Y:S01]  /*12e0*/  VIADD R13, R12.reuse, 0xfffffffd ;  /* 0xfffffffd0c0d7836 */ /* 0x040fe20000000000 */
[----:B------:R-:W-:Y:S02]  /*12f0*/  ISETP.NE.AND P2, PT, R31, R30, PT ;  /* 0x0000001e1f00720c */ /* 0x000fe40003f45270 */
[----:B------:R-:W-:Y:S01]  /*1300*/  SEL R30, R29, RZ, P3 ;  /* 0x000000ff1d1e7207 */ /* 0x000fe20001800000 */
[----:B------:R-:W-:Y:S01]  /*1310*/  VIADD R29, R7, 0x3 ;  /* 0x00000003071d7836 */ /* 0x000fe20000000000 */
[----:B------:R-:W-:Y:S01]  /*1320*/  ISETP.NE.AND P3, PT, R13, R28, PT ;  /* 0x0000001c0d00720c */ /* 0x000fe20003f65270 */
[----:B------:R-:W-:Y:S01]  /*1330*/  VIADD R13, R12, 0xfffffffc ;  /* 0xfffffffc0c0d7836 */ /* 0x000fe20000000000 */
[----:B------:R-:W-:-:S02]  /*1340*/  SEL R30, R30, RZ, P2 ;  /* 0x000000ff1e1e7207 */ /* 0x000fc40001000000 */
[----:B------:R-:W-:Y:S01]  /*1350*/  ISETP.NE.AND P2, PT, R29, R28, PT ;  /* 0x0000001c1d00720c */ /* 0x000fe20003f45270 */
[----:B------:R-:W-:Y:S01]  /*1360*/  IMAD.MOV.U32 R28, RZ, RZ, R27 ;  /* 0x000000ffff1c7224 */ /* 0x000fe200078e001b */
[----:B------:R-:W-:Y:S01]  /*1370*/  SEL R30, R30, RZ, P1 ;  /* 0x000000ff1e1e7207 */ /* 0x000fe20000800000 */
[----:B------:R-:W-:Y:S01]  /*1380*/  VIADD R27, R7, 0x4 ;  /* 0x00000004071b7836 */ /* 0x000fe20000000000 */
[----:B------:R-:W-:Y:S02]  /*1390*/  PRMT R29, R26, 0x8880, RZ ;  /* 0x000088801a1d7816 */ /* 0x000fe400000000ff */
[----:B------:R-:W-:Y:S02]  /*13a0*/  SEL R30, R30, RZ, P2 ;  /* 0x000000ff1e1e7207 */ /* 0x000fe40001000000 */
[-C--:B------:R-:W-:Y:S02]  /*13b0*/  ISETP.NE.AND P1, PT, R13, R28.reuse, PT ;  /* 0x0000001c0d00720c */ /* 0x080fe40003f25270 */
[----:B------:R-:W-:Y:S01]  /*13c0*/  PRMT R13, R25, 0x8880, RZ ;  /* 0x00008880190d7816 */ /* 0x000fe200000000ff */
[----:B------:R-:W-:Y:S01]  /*13d0*/  VIADD R25, R7, 0x5 ;  /* 0x0000000507197836 */ /* 0x000fe20000000000 */
[----:B------:R-:W-:Y:S01]  /*13e0*/  ISETP.NE.AND P2, PT, R27, R28, PT ;  /* 0x0000001c1b00720c */ /* 0x000fe20003f45270 */
[----:B------:R-:W-:Y:S01]  /*13f0*/  VIADD R27, R12, 0xfffffffb ;  /* 0xfffffffb0c1b7836 */ /* 0x000fe20000000000 */
[----:B------:R-:W-:Y:S01]  /*1400*/  SEL R30, R30, RZ, P3 ;  /* 0x000000ff1e1e7207 */ /* 0x000fe20001800000 */
[----:B------:R-:W-:-:S02]  /*1410*/  IMAD.MOV.U32 R26, RZ, RZ, R13 ;  /* 0x000000ffff1a7224 */ /* 0x000fc400078e000d */
[----:B------:R-:W-:Y:S01]  /*1420*/  VIADD R28, R7, 0x6 ;  /* 0x00000006071c7836 */ /* 0x000fe20000000000 */
[----:B------:R-:W-:Y:S01]  /*1430*/  SEL R30, R30, RZ, P2 ;  /* 0x000000ff1e1e7207 */ /* 0x000fe20001000000 */
[----:B------:R-:W-:Y:S01]  /*1440*/  IMAD.MOV.U32 R13, RZ, RZ, R29 ;  /* 0x000000ffff0d7224 */ /* 0x000fe200078e001d */
[-C--:B------:R-:W-:Y:S01]  /*1450*/  ISETP.NE.AND P3, PT, R25, R26.reuse, PT ;  /* 0x0000001a1900720c */ /* 0x080fe20003f65270 */
[----:B------:R-:W-:Y:S01]  /*1460*/  VIADD R25, R12, 0xfffffff9 ;  /* 0xfffffff90c197836 */ /* 0x000fe20000000000 */
[----:B------:R-:W-:Y:S02]  /*1470*/  SEL R30, R30, RZ, P1 ;  /* 0x000000ff1e1e7207 */ /* 0x000fe40000800000 */
[----:B------:R-:W-:Y:S01]  /*1480*/  ISETP.NE.AND P2, PT, R27, R26, PT ;  /* 0x0000001a1b00720c */ /* 0x000fe20003f45270 */
[----:B------:R-:W-:Y:S01]  /*1490*/  VIADD R27, R7, 0x7 ;  /* 0x00000007071b7836 */ /* 0x000fe20000000000 */
[----:B------:R-:W-:Y:S02]  /*14a0*/  SEL R30, R30, RZ, P3 ;  /* 0x000000ff1e1e7207 */ /* 0x000fe40001800000 */
[----:B------:R-:W-:Y:S01]  /*14b0*/  PRMT R26, R24, 0x8880, RZ ;  /* 0x00008880181a7816 */ /* 0x000fe200000000ff */
[----:B------:R-:W-:Y:S01]  /*14c0*/  VIADD R24, R12, 0xfffffffa ;  /* 0xfffffffa0c187836 */ /* 0x000fe20000000000 */
[----:B------:R-:W-:-:S02]  /*14d0*/  ISETP.NE.AND P1, PT, R28, R13, PT ;  /* 0x0000000d1c00720c */ /* 0x000fc40003f25270 */
[----:B------:R-:W-:Y:S02]  /*14e0*/  SEL R30, R30, RZ, P2 ;  /* 0x000000ff1e1e7207 */ /* 0x000fe40001000000 */
[----:B------:R-:W-:Y:S01]  /*14f0*/  ISETP.NE.AND P3, PT, R24, R13, PT ;  /* 0x0000000d1800720c */ /* 0x000fe20003f65270 */
[----:B------:R-:W-:Y:S01]  /*1500*/  VIADD R13, R12, 0xfffffff8 ;  /* 0xfffffff80c0d7836 */ /* 0x000fe20000000000 */
[----:B------:R-:W-:Y:S02]  /*1510*/  SEL R30, R30, RZ, P1 ;  /* 0x000000ff1e1e7207 */ /* 0x000fe40000800000 */
[----:B------:R-:W-:Y:S01]  /*1520*/  PRMT R24, R21, 0x8880, RZ ;  /* 0x0000888015187816 */ /* 0x000fe200000000ff */
[----:B------:R-:W-:Y:S01]  /*1530*/  VIADD R21, R7, 0x8 ;  /* 0x0000000807157836 */ /* 0x000fe20000000000 */
[----:B------:R-:W-:Y:S02]  /*1540*/  ISETP.NE.AND P1, PT, R27, R26, PT ;  /* 0x0000001a1b00720c */ /* 0x000fe40003f25270 */
[----:B------:R-:W-:-:S02]  /*1550*/  SEL R30, R30, RZ, P3 ;  /* 0x000000ff1e1e7207 */ /* 0x000fc40001800000 */
[----:B------:R-:W-:Y:S01]  /*1560*/  ISETP.NE.AND P2, PT, R25, R26, PT ;  /* 0x0000001a1900720c */ /* 0x000fe20003f45270 */
[----:B------:R-:W-:Y:S01]  /*1570*/  VIADD R25, R7, 0x9 ;  /* 0x0000000907197836 */ /* 0x000fe20000000000 */
[----:B------:R-:W-:Y:S01]  /*1580*/  PRMT R26, R22, 0x8880, RZ ;  /* 0x00008880161a7816 */ /* 0x000fe200000000ff */
[----:B------:R-:W-:Y:S01]  /*1590*/  IMAD.MOV.U32 R22, RZ, RZ, R24 ;  /* 0x000000ffff167224 */ /* 0x000fe200078e0018 */
[----:B------:R-:W-:Y:S02]  /*15a0*/  SEL R30, R30, RZ, P1 ;  /* 0x000000ff1e1e7207 */ /* 0x000fe40000800000 */
[----:B------:R-:W-:Y:S01]  /*15b0*/  PRMT R16, R16, 0x8880, RZ ;  /* 0x0000888010107816 */ /* 0x000fe200000000ff */
[----:B------:R-:W-:Y:S01]  /*15c0*/  IMAD.MOV.U32 R24, RZ, RZ, R26 ;  /* 0x000000ffff187224 */ /* 0x000fe200078e001a */
[----:B------:R-:W-:Y:S01]  /*15d0*/  ISETP.NE.AND P3, PT, R21, R22, PT ;  /* 0x000000161500720c */ /* 0x000fe20003f65270 */
[----:B------:R-:W-:Y:S01]  /*15e0*/  VIADD R21, R12, 0xfffffff6 ;  /* 0xfffffff60c157836 */ /* 0x000fe20000000000 */
[----:B------:R-:W-:-:S02]  /*15f0*/  SEL R30, R30, RZ, P2 ;  /* 0x000000ff1e1e7207 */ /* 0x000fc40001000000 */
[----:B------:R-:W-:Y:S01]  /*1600*/  ISETP.NE.AND P2, PT, R13, R22, PT ;  /* 0x000000160d00720c */ /* 0x000fe20003f45270 */
[----:B------:R-:W-:Y:S01]  /*1610*/  VIADD R13, R12, 0xfffffff7 ;  /* 0xfffffff70c0d7836 */ /* 0x000fe20000000000 */
[----:B------:R-:W-:Y:S02]  /*1620*/  SEL R30, R30, RZ, P3 ;  /* 0x000000ff1e1e7207 */ /* 0x000fe40001800000 */
[-C--:B------:R-:W-:Y:S02]  /*1630*/  ISETP.NE.AND P1, PT, R25, R24.reuse, PT ;  /* 0x000000181900720c */ /* 0x080fe40003f25270 */
[----:B------:R-:W-:Y:S02]  /*1640*/  SEL R30, R30, RZ, P2 ;  /* 0x000000ff1e1e7207 */ /* 0x000fe40001000000 */
[----:B------:R-:W-:Y:S01]  /*1650*/  PRMT R22, R23, 0x8880, RZ ;  /* 0x0000888017167816 */ /* 0x000fe200000000ff */
[----:B------:R-:W-:Y:S01]  /*1660*/  VIADD R23, R7, 0xa ;  /* 0x0000000a07177836 */ /* 0x000fe20000000000 */
[----:B------:R-:W-:Y:S01]  /*1670*/  ISETP.NE.AND P3, PT, R13, R24, PT ;  /* 0x000000180d00720c */ /* 0x000fe20003f65270 */
[----:B------:R-:W-:Y:S01]  /*1680*/  VIADD R13, R12, 0xfffffff5 ;  /* 0xfffffff50c0d7836 */ /* 0x000fe20000000000 */
[----:B------:R-:W-:-:S02]  /*1690*/  SEL R30, R30, RZ, P1 ;  /* 0x000000ff1e1e7207 */ /* 0x000fc40000800000 */
[-C--:B------:R-:W-:Y:S02]  /*16a0*/  ISETP.NE.AND P1, PT, R23, R22.reuse, PT ;  /* 0x000000161700720c */ /* 0x080fe40003f25270 */
        /* <DEDUP_REMOVED lines=11> */
[----:B------:R-:W-:Y:S01]  /*1760*/  ISETP.NE.AND P1, PT, R19, R22, PT ;  /* 0x000000161300720c */ /* 0x000fe20003f25270 */
[----:B------:R-:W-:Y:S01]  /*1770*/  VIADD R19, R7, 0xd ;  /* 0x0000000d07137836 */ /* 0x000fe20000000000 */
[----:B------:R-:W-:Y:S02]  /*1780*/  SEL R30, R30, RZ, P2 ;  /* 0x000000ff1e1e7207 */ /* 0x000fe40001000000 */
[----:B------:R-:W-:-:S02]  /*1790*/  PRMT R16, R20, 0x8880, RZ ;  /* 0x0000888014107816 */ /* 0x000fc400000000ff */
        /* <DEDUP_REMOVED lines=10> */
[-C--:B------:R-:W-:Y:S01]  /*1840*/  ISETP.NE.AND P2, PT, R17, R20.reuse, PT ;  /* 0x000000141100720c */ /* 0x080fe20003f45270 */
[C---:B------:R-:W-:Y:S01]  /*1850*/  VIADD R17, R7.reuse, 0xf ;  /* 0x0000000f07117836 */ /* 0x040fe20000000000 */
[----:B------:R-:W-:Y:S01]  /*1860*/  SEL R30, R30, RZ, P1 ;  /* 0x000000ff1e1e7207 */ /* 0x000fe20000800000 */
[----:B------:R-:W-:Y:S01]  /*1870*/  VIADD R7, R7, 0x10 ;  /* 0x0000001007077836 */ /* 0x000fe20000000000 */
[----:B------:R-:W-:Y:S02]  /*1880*/  PRMT R16, R18, 0x8880, RZ ;  /* 0x0000888012107816 */ /* 0x000fe400000000ff */
[----:B------:R-:W-:Y:S01]  /*1890*/  ISETP.NE.AND P1, PT, R13, R20, PT ;  /* 0x000000140d00720c */ /* 0x000fe20003f25270 */
[----:B------:R-:W-:Y:S01]  /*18a0*/  VIADD R13, R12, 0xfffffff1 ;  /* 0xfffffff10c0d7836 */ /* 0x000fe20000000000 */
[----:B------:R-:W-:Y:S01]  /*18b0*/  SEL R30, R30, RZ, P2 ;  /* 0x000000ff1e1e7207 */ /* 0x000fe20001000000 */
[----:B------:R-:W-:Y:S01]  /*18c0*/  VIADD R12, R12, 0xfffffff0 ;  /* 0xfffffff00c0c7836 */ /* 0x000fe20000000000 */
[----:B------:R-:W-:-:S02]  /*18d0*/  PRMT R14, R14, 0x8880, RZ ;  /* 0x000088800e0e7816 */ /* 0x000fc400000000ff */
[-C--:B------:R-:W-:Y:S02]  /*18e0*/  ISETP.NE.AND P2, PT, R17, R16.reuse, PT ;  /* 0x000000101100720c */ /* 0x080fe40003f45270 */
[----:B------:R-:W-:Y:S02]  /*18f0*/  SEL R30, R30, RZ, P1 ;  /* 0x000000ff1e1e7207 */ /* 0x000fe40000800000 */
[----:B------:R-:W-:Y:S01]  /*1900*/  ISETP.NE.AND P1, PT, R13, R16, PT ;  /* 0x000000100d00720c */ /* 0x000fe20003f25270 */
[----:B------:R-:W-:Y:S01]  /*1910*/  IMAD.MOV.U32 R13, RZ, RZ, R14 ;  /* 0x000000ffff0d7224 */ /* 0x000fe200078e000e */
[----:B------:R-:W-:Y:S02]  /*1920*/  SEL R30, R30, RZ, P2 ;  /* 0x000000ff1e1e7207 */ /* 0x000fe40001000000 */
[----:B------:R-:W-:Y:S02]  /*1930*/  LOP3.LUT R14, R0, 0x7ffffff0, RZ, 0xc0, !PT ;  /* 0x7ffffff0000e7812 */ /* 0x000fe400078ec0ff */
[----:B------:R-:W-:-:S02]  /*1940*/  ISETP.NE.AND P2, PT, R7, R13, PT ;  /* 0x0000000d0700720c */ /* 0x000fc40003f45270 */
[----:B------:R-:W-:Y:S02]  /*1950*/  SEL R30, R30, RZ, P1 ;  /* 0x000000ff1e1e7207 */ /* 0x000fe40000800000 */
[----:B------:R-:W-:Y:S02]  /*1960*/  ISETP.NE.AND P1, PT, R12, R13, PT ;  /* 0x0000000d0c00720c */ /* 0x000fe40003f25270 */
[----:B------:R-:W-:Y:S02]  /*1970*/  SEL R30, R30, RZ, P2 ;  /* 0x000000ff1e1e7207 */ /* 0x000fe40001000000 */
[----:B------:R-:W-:Y:S02]  /*1980*/  ISETP.NE.AND P2, PT, R15, R14, PT ;  /* 0x0000000e0f00720c */ /* 0x000fe40003f45270 */
[----:B------:R-:W-:-:S04]  /*1990*/  SEL R30, R30, RZ, P1 ;  /* 0x000000ff1e1e7207 */ /* 0x000fc80000800000 */
[----:B------:R-:W-:-:S07]  /*19a0*/  PRMT R13, R30, 0x7610, R13 ;  /* 0x000076101e0d7816 */ /* 0x000fce000000000d */
[----:B------:R-:W-:Y:S05]  /*19b0*/  @P2 BRA `(.L_x_24) ;  /* 0xfffffff4008c2947 */ /* 0x000fea000383ffff */
.L_x_23:
[----:B------:R-:W-:Y:S05]  /*19c0*/  BSYNC.RECONVERGENT B3 ;  /* 0x0000000000037941 */ /* 0x000fea0003800200 */
.L_x_22:
[----:B------:R-:W-:Y:S01]  /*19d0*/  PRMT R16, R13, 0x7610, R16 ;  /* 0x000076100d107816 */ /* 0x000fe20000000010 */
[----:B------:R-:W-:Y:S06]  /*19e0*/  @!P0 BRA `(.L_x_12) ;  /* 0x0000000800948947 */ /* 0x000fec0003800000 */
[----:B------:R-:W-:Y:S01]  /*19f0*/  ISETP.GE.U32.AND P0, PT, R32, 0x8, PT ;  /* 0x000000082000780c */ /* 0x000fe20003f06070 */
[----:B------:R-:W-:Y:S01]  /*1a00*/  BSSY.RECONVERGENT B3, `(.L_x_25) ;  /* 0x0000054000037945 */ /* 0x000fe20003800200 */
[----:B------:R-:W-:Y:S01]  /*1a10*/  LOP3.LUT R32, R0, 0x7, RZ, 0xc0, !PT ;  /* 0x0000000700207812 */ /* 0x000fe200078ec0ff */
[----:B------:R-:W-:Y:S01]  /*1a20*/  IMAD.MOV.U32 R14, RZ, RZ, R7 ;  /* 0x000000ffff0e7224 */ /* 0x000fe200078e0007 */
[----:B------:R-:W-:-:S09]  /*1a30*/  PRMT R22, R13, 0x7610, R22 ;  /* 0x000076100d167816 */ /* 0x000fd20000000016 */
[----:B------:R-:W-:Y:S05]  /*1a40*/  @!P0 BRA `(.L_x_26) ;  /* 0x00000004003c8947 */ /* 0x000fea0003800000 */
[C-C-:B------:R-:W-:Y:S02]  /*1a50*/  IADD3 R33, PT, PT, R1.reuse, -0x1, R2.reuse ;  /* 0xffffffff01217810 */ /* 0x140fe40007ffe002 */
[C-C-:B------:R-:W-:Y:S02]  /*1a60*/  IADD3 R30, PT, PT, R1.reuse, -0x2, R2.reuse ;  /* 0xfffffffe011e7810 */ /* 0x140fe40007ffe002 */
[C-C-:B------:R-:W-:Y:S02]  /*1a70*/  IADD3 R27, PT, PT, R1.reuse, -0x3, R2.reuse ;  /* 0xfffffffd011b7810 */ /* 0x140fe40007ffe002 */
[C-C-:B------:R-:W-:Y:S02]  /*1a80*/  IADD3 R24, PT, PT, R1.reuse, -0x4, R2.reuse ;  /* 0xfffffffc01187810 */ /* 0x140fe40007ffe002 */
[C-C-:B------:R-:W-:Y:S02]  /*1a90*/  IADD3 R23, PT, PT, R1.reuse, -0x5, R2.reuse ;  /* 0xfffffffb01177810 */ /* 0x140fe40007ffe002 */
[----:B------:R-:W-:-:S02]  /*1aa0*/  IADD3 R29, PT, PT, R1, -0x6, R2 ;  /* 0xfffffffa011d7810 */ /* 0x000fc40007ffe002 */
[----:B------:R-:W-:Y:S01]  /*1ab0*/  IADD3 R28, PT, PT, R1, -0x7, R2 ;  /* 0xfffffff9011c7810 */ /* 0x000fe20007ffe002 */
[----:B------:R-:W-:-:S04]  /*1ac0*/  VIADD R2, R2, 0xfffffff8 ;  /* 0xfffffff802027836 */ /* 0x000fc80000000000 */
[----:B------:R-:W-:-:S06]  /*1ad0*/  IMAD.IADD R15, R1, 0x1, R2 ;  /* 0x00000001010f7824 */ /* 0x000fcc00078e0202 */
[----:B------:R-:W2:Y:S01]  /*1ae0*/  LDL.S8 R15, [R15] ;  /* 0x000000000f0f7983 */ /* 0x000ea20000100200 */
[C---:B------:R-:W-:Y:S01]  /*1af0*/  VIADD R26, R12.reuse, 0xffffffff ;  /* 0xffffffff0c1a7836 */ /* 0x040fe20000000000 */
[----:B------:R-:W-:Y:S01]  /*1b00*/  PRMT R16, RZ, 0x7610, R16 ;  /* 0x00007610ff107816 */ /* 0x000fe20000000010 */
[C---:B------:R-:W-:Y:S01]  /*1b10*/  VIADD R25, R12.reuse, 0xfffffffe ;  /* 0xfffffffe0c197836 */ /* 0x040fe20000000000 */
[----:B------:R-:W-:Y:S01]  /*1b20*/  PRMT R22, RZ, 0x7610, R22 ;  /* 0x00007610ff167816 */ /* 0x000fe20000000016 */
[C---:B------:R-:W-:Y:S02]  /*1b30*/  VIADD R21, R12.reuse, 0xfffffffd ;  /* 0xfffffffd0c157836 */ /* 0x040fe40000000000 */
[C---:B------:R-:W-:Y:S02]  /*1b40*/  VIADD R20, R12.reuse, 0xfffffffc ;  /* 0xfffffffc0c147836 */ /* 0x040fe40000000000 */
[C---:B------:R-:W-:Y:S02]  /*1b50*/  VIADD R19, R12.reuse, 0xfffffffb ;  /* 0xfffffffb0c137836 */ /* 0x040fe40000000000 */
[----:B------:R-:W-:-:S02]  /*1b60*/  VIADD R18, R12, 0xfffffffa ;  /* 0xfffffffa0c127836 */ /* 0x000fc40000000000 */
[C---:B------:R-:W-:Y:S02]  /*1b70*/  VIADD R17, R12.reuse, 0xfffffff9 ;  /* 0xfffffff90c117836 */ /* 0x040fe40000000000 */
[----:B------:R-:W-:Y:S02]  /*1b80*/  VIADD R12, R12, 0xfffffff8 ;  /* 0xfffffff80c0c7836 */ /* 0x000fe40000000000 */
[----:B------:R-:W-:-:S03]  /*1b90*/  VIADD R14, R7, 0x8 ;  /* 0x00000008070e7836 */ /* 0x000fc60000000000 */
[----:B--2---:R-:W-:-:S13]  /*1ba0*/  ISETP.NE.AND P0, PT, R12, R15, PT ;  /* 0x0000000f0c00720c */ /* 0x004fda0003f05270 */
[----:B------:R-:W-:Y:S05]  /*1bb0*/  @!P0 BRA `(.L_x_26) ;  /* 0x0000000000e08947 */ /* 0x000fea0003800000 */
[----:B------:R-:W2:Y:S04]  /*1bc0*/  LDL.U8 R33, [R33] ;  /* 0x0000000021217983 */ /* 0x000ea80000100000 */
[----:B------:R-:W3:Y:S04]  /*1bd0*/  LDL.U8 R30, [R30] ;  /* 0x000000001e1e7983 */ /* 0x000ee80000100000 */
[----:B------:R-:W4:Y:S04]  /*1be0*/  LDL.U8 R27, [R27] ;  /* 0x000000001b1b7983 */ /* 0x000f280000100000 */
[----:B------:R-:W5:Y:S04]  /*1bf0*/  LDL.U8 R24, [R24] ;  /* 0x0000000018187983 */ /* 0x000f680000100000 */
[----:B------:R-:W5:Y:S04]  /*1c00*/  LDL.U8 R23, [R23] ;  /* 0x0000000017177983 */ /* 0x000f680000100000 */
[----:B------:R-:W5:Y:S04]  /*1c10*/  LDL.U8 R22, [R29] ;  /* 0x000000001d167983 */ /* 0x000f680000100000 */
[----:B------:R-:W5:Y:S01]  /*1c20*/  LDL.U8 R16, [R28] ;  /* 0x000000001c107983 */ /* 0x000f620000100000 */
[----:B------:R-:W-:Y:S01]  /*1c30*/  VIADD R34, R7, 0x1 ;  /* 0x0000000107227836 */ /* 0x000fe20000000000 */
[----:B--2---:R-:W-:Y:S01]  /*1c40*/  PRMT R31, R33, 0x8880, RZ ;  /* 0x00008880211f7816 */ /* 0x004fe200000000ff */
[----:B------:R-:W-:-:S03]  /*1c50*/  VIADD R33, R7, 0x2 ;  /* 0x0000000207217836 */ /* 0x000fc60000000000 */
[-C--:B------:R-:W-:Y:S02]  /*1c60*/  ISETP.NE.AND P0, PT, R34, R31.reuse, PT ;  /* 0x0000001f2200720c */ /* 0x080fe40003f05270 */
[----:B---3--:R-:W-:Y:S02]  /*1c70*/  PRMT R30, R30, 0x8880, RZ ;  /* 0x000088801e1e7816 */ /* 0x008fe400000000ff */
[----:B------:R-:W-:Y:S02]  /*1c80*/  ISETP.NE.AND P1, PT, R26, R31, PT ;  /* 0x0000001f1a00720c */ /* 0x000fe40003f25270 */
[----:B------:R-:W-:Y:S02]  /*1c90*/  SEL R13, R13, RZ, P0 ;  /* 0x000000ff0d0d7207 */ /* 0x000fe40000000000 */
[----:B----4-:R-:W-:Y:S02]  /*1ca0*/  PRMT R26, R27, 0x8880, RZ ;  /* 0x000088801b1a7816 */ /* 0x010fe400000000ff */
[----:B------:R-:W-:-:S02]  /*1cb0*/  ISETP.NE.AND P0, PT, R33, R30, PT ;  /* 0x0000001e2100720c */ /* 0x000fc40003f05270 */
[----:B------:R-:W-:Y:S01]  /*1cc0*/  SEL R27, R13, RZ, P1 ;  /* 0x000000ff0d1b7207 */ /* 0x000fe20000800000 */
[----:B------:R-:W-:Y:S01]  /*1cd0*/  VIADD R13, R7, 0x3 ;  /* 0x00000003070d7836 */ /* 0x000fe20000000000 */
[----:B------:R-:W-:Y:S02]  /*1ce0*/  ISETP.NE.AND P1, PT, R25, R30, PT ;  /* 0x0000001e1900720c */ /* 0x000fe40003f25270 */
[----:B------:R-:W-:Y:S02]  /*1cf0*/  SEL R27, R27, RZ, P0 ;  /* 0x000000ff1b1b7207 */ /* 0x000fe40000000000 */
[----:B-----5:R-:W-:Y:S01]  /*1d00*/  PRMT R25, R24, 0x8880, RZ ;  /* 0x0000888018197816 */ /* 0x020fe200000000ff */
[----:B------:R-:W-:Y:S01]  /*1d10*/  VIADD R24, R7, 0x4 ;  /* 0x0000000407187836 */ /* 0x000fe20000000000 */
[-C--:B------:R-:W-:Y:S02]  /*1d20*/  ISETP.NE.AND P0, PT, R13, R26.reuse, PT ;  /* 0x0000001a0d00720c */ /* 0x080fe40003f05270 */
[----:B------:R-:W-:Y:S01]  /*1d30*/  SEL R27, R27, RZ, P1 ;  /* 0x000000ff1b1b7207 */ /* 0x000fe20000800000 */
[----:B------:R-:W-:Y:S01]  /*1d40*/  IMAD.MOV.U32 R13, RZ, RZ, R25 ;  /* 0x000000ffff0d7224 */ /* 0x000fe200078e0019 */
[----:B------:R-:W-:-:S02]  /*1d50*/  ISETP.NE.AND P1, PT, R21, R26, PT ;  /* 0x0000001a1500720c */ /* 0x000fc40003f25270 */
[----:B------:R-:W-:Y:S02]  /*1d60*/  SEL R27, R27, RZ, P0 ;  /* 0x000000ff1b1b7207 */ /* 0x000fe40000000000 */
[----:B------:R-:W-:Y:S02]  /*1d70*/  PRMT R23, R23, 0x8880, RZ ;  /* 0x0000888017177816 */ /* 0x000fe400000000ff */
[-C--:B------:R-:W-:Y:S02]  /*1d80*/  ISETP.NE.AND P0, PT, R24, R13.reuse, PT ;  /* 0x0000000d1800720c */ /* 0x080fe40003f05270 */
[----:B------:R-:W-:Y:S02]  /*1d90*/  SEL R27, R27, RZ, P1 ;  /* 0x000000ff1b1b7207 */ /* 0x000fe40000800000 */
[----:B------:R-:W-:Y:S01]  /*1da0*/  ISETP.NE.AND P1, PT, R20, R13, PT ;  /* 0x0000000d1400720c */ /* 0x000fe20003f25270 */
[----:B------:R-:W-:Y:S01]  /*1db0*/  VIADD R13, R7, 0x5 ;  /* 0x00000005070d7836 */ /* 0x000fe20000000000 */
[----:B------:R-:W-:Y:S01]  /*1dc0*/  SEL R27, R27, RZ, P0 ;  /* 0x000000ff1b1b7207 */ /* 0x000fe20000000000 */
[----:B------:R-:W-:Y:S01]  /*1dd0*/  IMAD.MOV.U32 R20, RZ, RZ, R23 ;  /* 0x000000ffff147224 */ /* 0x000fe200078e0017 */
[----:B------:R-:W-:Y:S01]  /*1de0*/  PRMT R21, R22, 0x8880, RZ ;  /* 0x0000888016157816 */ /* 0x000fe200000000ff */
[----:B------:R-:W-:Y:S01]  /*1df0*/  VIADD R22, R7, 0x6 ;  /* 0x0000000607167836 */ /* 0x000fe20000000000 */
[----:B------:R-:W-:Y:S01]  /*1e00*/  SEL R27, R27, RZ, P1 ;  /* 0x000000ff1b1b7207 */ /* 0x000fe20000800000 */
[----:B------:R-:W-:Y:S01]  /*1e10*/  VIADD R7, R7, 0x7 ;  /* 0x0000000707077836 */ /* 0x000fe20000000000 */
[-C--:B------:R-:W-:Y:S01]  /*1e20*/  ISETP.NE.AND P0, PT, R13, R20.reuse, PT ;  /* 0x000000140d00720c */ /* 0x080fe20003f05270 */
[----:B------:R-:W-:Y:S01]  /*1e30*/  IMAD.MOV.U32 R13, RZ, RZ, R21 ;  /* 0x000000ffff0d7224 */ /* 0x000fe200078e0015 */
[----:B------:R-:W-:-:S02]  /*1e40*/  ISETP.NE.AND P1, PT, R19, R20, PT ;  /* 0x000000141300720c */ /* 0x000fc40003f25270 */
[----:B------:R-:W-:Y:S02]  /*1e50*/  SEL R27, R27, RZ, P0 ;  /* 0x000000ff1b1b7207 */ /* 0x000fe40000000000 */
[-C--:B------:R-:W-:Y:S02]  /*1e60*/  ISETP.NE.AND P0, PT, R22, R13.reuse, PT ;  /* 0x0000000d1600720c */ /* 0x080fe40003f05270 */
[----:B------:R-:W-:Y:S02]  /*1e70*/  SEL R27, R27, RZ, P1 ;  /* 0x000000ff1b1b7207 */ /* 0x000fe40000800000 */
[----:B------:R-:W-:Y:S02]  /*1e80*/  PRMT R16, R16, 0x8880, RZ ;  /* 0x0000888010107816 */ /* 0x000fe400000000ff */
[----:B------:R-:W-:Y:S02]  /*1e90*/  ISETP.NE.AND P1, PT, R18, R13, PT ;  /* 0x0000000d1200720c */ /* 0x000fe40003f25270 */
[----:B------:R-:W-:-:S02]  /*1ea0*/  SEL R27, R27, RZ, P0 ;  /* 0x000000ff1b1b7207 */ /* 0x000fc40000000000 */
[-C--:B------:R-:W-:Y:S02]  /*1eb0*/  ISETP.NE.AND P0, PT, R7, R16.reuse, PT ;  /* 0x000000100700720c */ /* 0x080fe40003f05270 */
[----:B------:R-:W-:Y:S02]  /*1ec0*/  SEL R27, R27, RZ, P1 ;  /* 0x000000ff1b1b7207 */ /* 0x000fe40000800000 */
[----:B------:R-:W-:Y:S02]  /*1ed0*/  ISETP.NE.AND P1, PT, R17, R16, PT ;  /* 0x000000101100720c */ /* 0x000fe40003f25270 */
[----:B------:R-:W-:Y:S02]  /*1ee0*/  SEL R27, R27, RZ, P0 ;  /* 0x000000ff1b1b7207 */ /* 0x000fe40000000000 */
[----:B------:R-:W-:Y:S02]  /*1ef0*/  ISETP.NE.AND P0, PT, R14, R15, PT ;  /* 0x0000000f0e00720c */ /* 0x000fe40003f05270 */
[----:B------:R-:W-:-:S04]  /*1f00*/  SEL R27, R27, RZ, P1 ;  /* 0x000000ff1b1b7207 */ /* 0x000fc80000800000 */
[----:B------:R-:W-:-:S04]  /*1f10*/  SEL R27, R27, RZ, P0 ;  /* 0x000000ff1b1b7207 */ /* 0x000fc80000000000 */
[C---:B------:R-:W-:Y:S02]  /*1f20*/  PRMT R16, R27.reuse, 0x7610, R16 ;  /* 0x000076101b107816 */ /* 0x040fe40000000010 */
[----:B------:R-:W-:-:S07]  /*1f30*/  PRMT R22, R27, 0x7610, R22 ;  /* 0x000076101b167816 */ /* 0x000fce0000000016 */
.L_x_26:
[----:B------:R-:W-:Y:S05]  /*1f40*/  BSYNC.RECONVERGENT B3 ;  /* 0x0000000000037941 */ /* 0x000fea0003800200 */
.L_x_25:
[----:B------:R-:W-:-:S13]  /*1f50*/  ISETP.NE.AND P0, PT, R32, RZ, PT ;  /* 0x000000ff2000720c */ /* 0x000fda0003f05270 */
[----:B------:R-:W-:Y:S05]  /*1f60*/  @!P0 BRA `(.L_x_12) ;  /* 0x0000000400348947 */ /* 0x000fea0003800000 */
[----:B------:R-:W-:Y:S01]  /*1f70*/  ISETP.GE.U32.AND P0, PT, R32, 0x4, PT ;  /* 0x000000042000780c */ /* 0x000fe20003f06070 */
[----:B------:R-:W-:Y:S01]  /*1f80*/  BSSY.RECONVERGENT B3, `(.L_x_27) ;  /* 0x0000029000037945 */ /* 0x000fe20003800200 */
[----:B------:R-:W-:Y:S02]  /*1f90*/  LOP3.LUT R17, R0, 0x3, RZ, 0xc0, !PT ;  /* 0x0000000300117812 */ /* 0x000fe400078ec0ff */
[----:B------:R-:W-:-:S09]  /*1fa0*/  PRMT R16, R22, 0x7610, R16 ;  /* 0x0000761016107816 */ /* 0x000fd20000000010 */
[----:B------:R-:W-:Y:S05]  /*1fb0*/  @!P0 BRA `(.L_x_28) ;  /* 0x0000000000948947 */ /* 0x000fea0003800000 */
[C-C-:B------:R-:W-:Y:S02]  /*1fc0*/  IADD3 R15, PT, PT, R1.reuse, -0x1, R2.reuse ;  /* 0xffffffff010f7810 */ /* 0x140fe40007ffe002 */
[C-C-:B------:R-:W-:Y:S02]  /*1fd0*/  IADD3 R19, PT, PT, R1.reuse, -0x2, R2.reuse ;  /* 0xfffffffe01137810 */ /* 0x140fe40007ffe002 */
[C---:B------:R-:W-:Y:S01]  /*1fe0*/  IADD3 R21, PT, PT, R1.reuse, -0x3, R2 ;  /* 0xfffffffd01157810 */ /* 0x040fe20007ffe002 */
[----:B------:R-:W-:Y:S01]  /*1ff0*/  VIADD R2, R2, 0xfffffffc ;  /* 0xfffffffc02027836 */ /* 0x000fe20000000000 */
[----:B------:R-:W2:Y:S03]  /*2000*/  LDL.U8 R15, [R15] ;  /* 0x000000000f0f7983 */ /* 0x000ea60000100000 */
[----:B------:R-:W-:Y:S01]  /*2010*/  IMAD.IADD R7, R1, 0x1, R2 ;  /* 0x0000000101077824 */ /* 0x000fe200078e0202 */
[----:B------:R-:W3:Y:S04]  /*2020*/  LDL.U8 R19, [R19] ;  /* 0x0000000013137983 */ /* 0x000ee80000100000 */
[----:B------:R-:W4:Y:S04]  /*2030*/  LDL.U8 R21, [R21] ;  /* 0x0000000015157983 */ /* 0x000f280000100000 */
[----:B------:R-:W5:Y:S01]  /*2040*/  LDL.S8 R7, [R7] ;  /* 0x0000000007077983 */ /* 0x000f620000100200 */
[----:B------:R-:W-:-:S02]  /*2050*/  VIADD R18, R12, 0xffffffff ;  /* 0xffffffff0c127836 */ /* 0x000fc40000000000 */
[C---:B------:R-:W-:Y:S02]  /*2060*/  VIADD R20, R12.reuse, 0xfffffffe ;  /* 0xfffffffe0c147836 */ /* 0x040fe40000000000 */
[C---:B------:R-:W-:Y:S02]  /*2070*/  VIADD R24, R12.reuse, 0xfffffffd ;  /* 0xfffffffd0c187836 */ /* 0x040fe40000000000 */
[----:B------:R-:W-:-:S05]  /*2080*/  VIADD R12, R12, 0xfffffffc ;  /* 0xfffffffc0c0c7836 */ /* 0x000fca0000000000 */
[----:B-----5:R-:W-:-:S13]  /*2090*/  ISETP.NE.AND P0, PT, R12, R7, PT ;  /* 0x000000070c00720c */ /* 0x020fda0003f05270 */
[----:B------:R-:W-:Y:S01]  /*20a0*/  @P0 VIADD R16, R14, 0x1 ;  /* 0x000000010e100836 */ /* 0x000fe20000000000 */
[----:B--2---:R-:W-:-:S04]  /*20b0*/  @P0 PRMT R13, R15, 0x8880, RZ ;  /* 0x000088800f0d0816 */ /* 0x004fc800000000ff */
[-C--:B------:R-:W-:Y:S01]  /*20c0*/  @P0 ISETP.NE.AND P1, PT, R16, R13.reuse, PT ;  /* 0x0000000d1000020c */ /* 0x080fe20003f25270 */
[----:B------:R-:W-:Y:S01]  /*20d0*/  @P0 VIADD R16, R14, 0x2 ;  /* 0x000000020e100836 */ /* 0x000fe20000000000 */
[----:B---3--:R-:W-:Y:S02]  /*20e0*/  @P0 PRMT R15, R19, 0x8880, RZ ;  /* 0x00008880130f0816 */ /* 0x008fe400000000ff */
[----:B------:R-:W-:Y:S02]  /*20f0*/  @P0 ISETP.NE.AND P2, PT, R18, R13, PT ;  /* 0x0000000d1200020c */ /* 0x000fe40003f45270 */
[----:B------:R-:W-:Y:S02]  /*2100*/  @P0 SEL R22, R22, RZ, P1 ;  /* 0x000000ff16160207 */ /* 0x000fe40000800000 */
[----:B------:R-:W-:Y:S02]  /*2110*/  @P0 ISETP.NE.AND P1, PT, R16, R15, PT ;  /* 0x0000000f1000020c */ /* 0x000fe40003f25270 */
[----:B------:R-:W-:Y:S01]  /*2120*/  @P0 SEL R22, R22, RZ, P2 ;  /* 0x000000ff16160207 */ /* 0x000fe20001000000 */
[----:B------:R-:W-:Y:S01]  /*2130*/  @P0 VIADD R16, R14, 0x3 ;  /* 0x000000030e100836 */ /* 0x000fe20000000000 */
[----:B----4-:R-:W-:-:S02]  /*2140*/  @P0 PRMT R13, R21, 0x8880, RZ ;  /* 0x00008880150d0816 */ /* 0x010fc400000000ff */
[----:B------:R-:W-:Y:S02]  /*2150*/  @P0 ISETP.NE.AND P2, PT, R20, R15, PT ;  /* 0x0000000f1400020c */ /* 0x000fe40003f45270 */
[----:B------:R-:W-:Y:S02]  /*2160*/  @P0 SEL R22, R22, RZ, P1 ;  /* 0x000000ff16160207 */ /* 0x000fe40000800000 */
[-C--:B------:R-:W-:Y:S02]  /*2170*/  @P0 ISETP.NE.AND P1, PT, R16, R13.reuse, PT ;  /* 0x0000000d1000020c */ /* 0x080fe40003f25270 */
[----:B------:R-:W-:Y:S01]  /*2180*/  @P0 SEL R22, R22, RZ, P2 ;  /* 0x000000ff16160207 */ /* 0x000fe20001000000 */
[----:B------:R-:W-:Y:S01]  /*2190*/  VIADD R14, R14, 0x4 ;  /* 0x000000040e0e7836 */ /* 0x000fe20000000000 */
[----:B------:R-:W-:Y:S02]  /*21a0*/  @P0 ISETP.NE.AND P2, PT, R24, R13, PT ;  /* 0x0000000d1800020c */ /* 0x000fe40003f45270 */
[----:B------:R-:W-:-:S02]  /*21b0*/  @P0 SEL R22, R22, RZ, P1 ;  /* 0x000000ff16160207 */ /* 0x000fc40000800000 */
[----:B------:R-:W-:Y:S02]  /*21c0*/  @P0 ISETP.NE.AND P1, PT, R14, R7, PT ;  /* 0x000000070e00020c */ /* 0x000fe40003f25270 */
[----:B------:R-:W-:Y:S02]  /*21d0*/  @P0 SEL R22, R22, RZ, P2 ;  /* 0x000000ff16160207 */ /* 0x000fe40001000000 */
[----:B------:R-:W-:Y:S02]  /*21e0*/  PRMT R16, RZ, 0x7610, R16 ;  /* 0x00007610ff107816 */ /* 0x000fe40000000010 */
[----:B------:R-:W-:-:S04]  /*21f0*/  @P0 SEL R22, R22, RZ, P1 ;  /* 0x000000ff16160207 */ /* 0x000fc80000800000 */
[----:B------:R-:W-:-:S07]  /*2200*/  @P0 PRMT R16, R22, 0x7610, R16 ;  /* 0x0000761016100816 */ /* 0x000fce0000000010 */
.L_x_28:
[----:B------:R-:W-:Y:S05]  /*2210*/  BSYNC.RECONVERGENT B3 ;  /* 0x0000000000037941 */ /* 0x000fea0003800200 */
.L_x_27:
[----:B------:R-:W-:-:S13]  /*2220*/  ISETP.NE.AND P0, PT, R17, RZ, PT ;  /* 0x000000ff1100720c */ /* 0x000fda0003f05270 */
[----:B------:R-:W-:Y:S05]  /*2230*/  @!P0 BRA `(.L_x_12) ;  /* 0x0000000000808947 */ /* 0x000fea0003800000 */
[----:B------:R-:W-:-:S05]  /*2240*/  IADD3 R15, PT, PT, R1, -0x1, R2 ;  /* 0xffffffff010f7810 */ /* 0x000fca0007ffe002 */
[----:B------:R-:W2:Y:S01]  /*2250*/  LDL.U8 R7, [R15] ;  /* 0x000000000f077983 */ /* 0x000ea20000100000 */
[----:B------:R-:W-:Y:S01]  /*2260*/  VIADD R13, R14, 0x1 ;  /* 0x000000010e0d7836 */ /* 0x000fe20000000000 */
[----:B--2---:R-:W-:Y:S01]  /*2270*/  PRMT R18, R7, 0x8880, RZ ;  /* 0x0000888007127816 */ /* 0x004fe200000000ff */
[----:B------:R-:W-:-:S03]  /*2280*/  VIADD R7, R12, 0xffffffff ;  /* 0xffffffff0c077836 */ /* 0x000fc60000000000 */
[-C--:B------:R-:W-:Y:S02]  /*2290*/  ISETP.NE.AND P1, PT, R13, R18.reuse, PT ;  /* 0x000000120d00720c */ /* 0x080fe40003f25270 */
[----:B------:R-:W-:Y:S02]  /*22a0*/  ISETP.NE.AND P0, PT, R7, R18, PT ;  /* 0x000000120700720c */ /* 0x000fe40003f05270 */
[----:B------:R-:W-:Y:S02]  /*22b0*/  SEL R16, R16, RZ, P1 ;  /* 0x000000ff10107207 */ /* 0x000fe40000800000 */
[----:B------:R-:W-:Y:S02]  /*22c0*/  ISETP.NE.AND P1, PT, R17, 0x1, PT ;  /* 0x000000011100780c */ /* 0x000fe40003f25270 */
[----:B------:R-:W-:-:S11]  /*22d0*/  SEL R16, R16, RZ, P0 ;  /* 0x000000ff10107207 */ /* 0x000fd60000000000 */
        /* <DEDUP_REMOVED lines=10> */
[----:B------:R-:W-:-:S04]  /*2380*/  SEL R13, R16, RZ, P0 ;  /* 0x000000ff100d7207 */ /* 0x000fc80000000000 */
[----:B------:R-:W-:-:S07]  /*2390*/  PRMT R16, R13, 0x7610, R16 ;  /* 0x000076100d107816 */ /* 0x000fce0000000010 */
[----:B------:R-:W-:Y:S05]  /*23a0*/  @!P1 BRA `(.L_x_12) ;  /* 0x0000000000249947 */ /* 0x000fea0003800000 */
[----:B------:R-:W-:-:S06]  /*23b0*/  IADD3 R7, PT, PT, R1, -0x3, R2 ;  /* 0xfffffffd01077810 */ /* 0x000fcc0007ffe002 */
[----:B------:R-:W2:Y:S01]  /*23c0*/  LDL.S8 R7, [R7] ;  /* 0x0000000007077983 */ /* 0x000ea20000100200 */
[----:B------:R-:W-:Y:S01]  /*23d0*/  VIADD R12, R12, 0xfffffffd ;  /* 0xfffffffd0c0c7836 */ /* 0x000fe20000000000 */
[----:B------:R-:W-:-:S04]  /*23e0*/  PRMT R16, RZ, 0x7610, R16 ;  /* 0x00007610ff107816 */ /* 0x000fc80000000010 */
[----:B--2---:R-:W-:-:S13]  /*23f0*/  ISETP.NE.AND P0, PT, R12, R7, PT ;  /* 0x000000070c00720c */ /* 0x004fda0003f05270 */
[----:B------:R-:W-:-:S05]  /*2400*/  @P0 VIADD R14, R14, 0x3 ;  /* 0x000000030e0e0836 */ /* 0x000fca0000000000 */
[----:B------:R-:W-:-:S04]  /*2410*/  @P0 ISETP.NE.AND P1, PT, R14, R7, PT ;  /* 0x000000070e00020c */ /* 0x000fc80003f25270 */
[----:B------:R-:W-:-:S04]  /*2420*/  @P0 SEL R2, R13, RZ, P1 ;  /* 0x000000ff0d020207 */ /* 0x000fc80000800000 */
[----:B------:R-:W-:-:S07]  /*2430*/  @P0 PRMT R16, R2, 0x7610, R16 ;  /* 0x0000761002100816 */ /* 0x000fce0000000010 */
.L_x_12:
[----:B------:R-:W-:Y:S05]  /*2440*/  BSYNC.RECONVERGENT B0 ;  /* 0x0000000000007941 */ /* 0x000fea0003800200 */
.L_x_11:
[----:B------:R-:W-:-:S13]  /*2450*/  LOP3.LUT P0, RZ, R16, 0xff, RZ, 0xc0, !PT ;  /* 0x000000ff10ff7812 */ /* 0x000fda000780c0ff */
[----:B------:R-:W-:Y:S05]  /*2460*/  @!P0 BRA `(.L_x_10) ;  /* 0x00000000004c8947 */ /* 0x000fea0003800000 */
[----:B------:R-:W0:Y:S01]  /*2470*/  LDCU UR4, c[0x0][0x380] ;  /* 0x00007000ff0477ac */ /* 0x000e220008000800 */
[----:B------:R-:W-:Y:S01]  /*2480*/  LOP3.LUT R0, R5, 0xffff, RZ, 0xc0, !PT ;  /* 0x0000ffff05007812 */ /* 0x000fe200078ec0ff */
[----:B------:R-:W-:Y:S01]  /*2490*/  IMAD.MOV.U32 R7, RZ, RZ, 0x1 ;  /* 0x00000001ff077424 */ /* 0x000fe200078e00ff */
[----:B------:R-:W-:Y:S02]  /*24a0*/  IADD3 R8, P1, PT, R8, 0x1, RZ ;  /* 0x0000000108087810 */ /* 0x000fe40007f3e0ff */
[----:B------:R-:W-:Y:S01]  /*24b0*/  PRMT R2, R0, 0x8880, RZ ;  /* 0x0000888000027816 */ /* 0x000fe200000000ff */
[----:B------:R-:W-:Y:S02]  /*24c0*/  VIADD R0, R6, 0x1 ;  /* 0x0000000106007836 */ /* 0x000fe40000000000 */
[----:B------:R-:W-:Y:S01]  /*24d0*/  IMAD.X R9, RZ, RZ, R9, P1 ;  /* 0x000000ffff097224 */ /* 0x000fe200008e0609 */
[----:B------:R-:W-:-:S04]  /*24e0*/  SHF.L.U32 R7, R7, R2, RZ ;  /* 0x0000000207077219 */ /* 0x000fc800000006ff */
[----:B------:R-:W-:Y:S02]  /*24f0*/  LOP3.LUT R4, R4, R7, RZ, 0xfc, !PT ;  /* 0x0000000704047212 */ /* 0x000fe400078efcff */
[----:B0-----:R-:W-:-:S13]  /*2500*/  ISETP.NE.AND P0, PT, R0, UR4, PT ;  /* 0x0000000400007c0c */ /* 0x001fda000bf05270 */
[----:B------:R-:W-:Y:S05]  /*2510*/  @P0 BRA `(.L_x_10) ;  /* 0x0000000000200947 */ /* 0x000fea0003800000 */
[----:B------:R-:W-:Y:S01]  /*2520*/  IADD3 R10, P0, PT, R10, 0x1, RZ ;  /* 0x000000010a0a7810 */ /* 0x000fe20007f1e0ff */
[----:B------:R-:W-:-:S04]  /*2530*/  IMAD.MOV.U32 R0, RZ, RZ, R6 ;  /* 0x000000ffff007224 */ /* 0x000fc800078e0006 */
[----:B------:R-:W-:-:S08]  /*2540*/  IMAD.X R11, RZ, RZ, R11, P0 ;  /* 0x000000ffff0b7224 */ /* 0x000fd000000e060b */
.L_x_9:
[----:B-----5:R-:W-:-:S04]  /*2550*/  LOP3.LUT R5, R5, 0xffff, RZ, 0xc0, !PT ;  /* 0x0000ffff05057812 */ /* 0x020fc800078ec0ff */
[----:B------:R-:W-:Y:S01]  /*2560*/  PRMT R2, R5, 0x8880, RZ ;  /* 0x0000888005027816 */ /* 0x000fe200000000ff */
[----:B------:R-:W-:-:S05]  /*2570*/  IMAD.MOV.U32 R5, RZ, RZ, 0x1 ;  /* 0x00000001ff057424 */ /* 0x000fca00078e00ff */
[----:B------:R-:W-:-:S04]  /*2580*/  SHF.L.U32 R5, R5, R2, RZ ;  /* 0x0000000205057219 */ /* 0x000fc800000006ff */
[----:B------:R-:W-:-:S07]  /*2590*/  LOP3.LUT R4, R4, R5, RZ, 0x30, !PT ;  /* 0x0000000504047212 */ /* 0x000fce00078e30ff */
.L_x_10:
[----:B------:R-:W-:Y:S05]  /*25a0*/  BSYNC.RECONVERGENT B1 ;  /* 0x0000000000017941 */ /* 0x000fea0003800200 */
.L_x_7:
[----:B------:R-:W1:Y:S02]  /*25b0*/  LDCU UR4, c[0x0][0x388] ;  /* 0x00007100ff0477ac */ /* 0x000e640008000800 */
[----:B-1----:R-:W-:-:S13]  /*25c0*/  ISETP.GE.AND P0, PT, R0, UR4, PT ;  /* 0x0000000400007c0c */ /* 0x002fda000bf06270 */
[----:B------:R-:W-:Y:S05]  /*25d0*/  @P0 BRA `(.L_x_29) ;  /* 0xffffffdc00940947 */ /* 0x000fea000383ffff */
[----:B------:R-:W-:Y:S05]  /*25e0*/  BSYNC.RECONVERGENT B2 ;  /* 0x0000000000027941 */ /* 0x000fea0003800200 */
.L_x_6:
[----:B------:R-:W1:Y:S08]  /*25f0*/  LDC.64 R4, c[0x0][0x3a0] ;  /* 0x0000e800ff047b82 */ /* 0x000e700000000a00 */
[----:B0-----:R-:W0:Y:S01]  /*2600*/  LDC.64 R6, c[0x0][0x398] ;  /* 0x0000e600ff067b82 */ /* 0x001e220000000a00 */
[----:B-1----:R-:W-:-:S05]  /*2610*/  IMAD.WIDE R4, R3, 0x8, R4 ;  /* 0x0000000803047825 */ /* 0x002fca00078e0204 */
[----:B------:R-:W-:Y:S01]  /*2620*/  STG.E.64 desc[UR8][R4.64], R10 ;  /* 0x0000000a04007986 */ /* 0x000fe2000c101b08 */
[----:B0-----:R-:W-:-:S05]  /*2630*/  IMAD.WIDE R2, R3, 0x8, R6 ;  /* 0x0000000803027825 */ /* 0x001fca00078e0206 */
[----:B------:R-:W-:Y:S01]  /*2640*/  STG.E.64 desc[UR8][R2.64], R8 ;  /* 0x0000000802007986 */ /* 0x000fe2000c101b08 */
[----:B------:R-:W-:Y:S05]  /*2650*/  EXIT ;  /* 0x000000000000794d */ /* 0x000fea0003800000 */
.L_x_30:
[----:B------:R-:W-:-:S00]  /*2660*/  BRA `(.L_x_30) ;  /* 0xfffffffc00fc7947 */ /* 0x000fc0000383ffff */
[----:B------:R-:W-:-:S00]  /*2670*/  NOP ;  /* 0x0000000000007918 */ /* 0x000fc00000000000 */
        /* <DEDUP_REMOVED lines=8> */
.L_x_31:


//--------------------- .nv.shared.reserved.0     --------------------------
	.section	.nv.shared.reserved.0,"aw",@nobits
	.weak		__nv_reservedSMEM_offset_0_alias
	.size		__nv_reservedSMEM_offset_0_alias, 0, 64
	.other		__nv_reservedSMEM_offset_0_alias,@"STO_CUDA_RESERVED_SHARED STV_DEFAULT"
__nv_reservedSMEM_offset_0_alias:
	.zero		0
	.zero		64


//--------------------- .nv.constant0._Z18BP_queens_root_dfsijiPK10queen_rootPyS2_ --------------------------
	.section	.nv.constant0._Z18BP_queens_root_dfsijiPK10queen_rootPyS2_,"a",@progbits
	.sectionflags	@""
	.align	4
.nv.constant0._Z18BP_queens_root_dfsijiPK10queen_rootPyS2_:
	.zero		936


//--------------------- SYMBOLS --------------------------

	.type		.nv.reservedSmem.offset0,@object
	.size		.nv.reservedSmem.offset0,0x4
